	.target	sm_90a

	.elftype	@"ET_EXEC"


//--------------------- .note.nv.tkinfo           --------------------------
	.section	.note.nv.tkinfo,"",@"SHT_NOTE"
	.sectionflags	@"SHF_NOTE_NV_TKINFO"
	.tkinfo
        /*0018*/ 	.word	0x00000002
        /*0030*/ 	.string	""
        /*0030*/ 	.string	"ptxas"
        /*0030*/ 	.string	"Cuda compilation tools, release 13.0, V13.0.88"
        /*0030*/ 	.string	"Build cuda_13.0.r13.0/compiler.36424714_0"
        /*0030*/ 	.string	"-arch sm_90a -m 64 "



//--------------------- .note.nv.cuinfo           --------------------------
	.section	.note.nv.cuinfo,"",@"SHT_NOTE"
	.sectionflags	@"SHF_NOTE_NV_CUINFO"
        /*0018*/ 	.short	0x0002
        /*001a*/ 	.short	0x005a
        /*001c*/ 	.short	0x0082
	.zero		2


//--------------------- .nv.info                  --------------------------
	.section	.nv.info,"",@"SHT_CUDA_INFO"
	.align	4


	//----- nvinfo : EIATTR_REGCOUNT
	.align		4
        /*0000*/ 	.byte	0x04, 0x2f
        /*0002*/ 	.short	(.L_15 - .L_14)
	.align		4
.L_14:
        /*0004*/ 	.word	index@(_ZN7cutlass13device_kernelINS_4gemm6kernel13GemmUniversalIN4cute5tupleIJiiiiEEENS1_10collective13CollectiveMmaINS1_34MainloopSm90TmaGmmaWarpSpecializedILi14ENS5_IJNS4_1CILi4EEENSA_ILi1EEESC_EEENS1_32KernelTmaWarpSpecializedPingpongEEENS5_IJNSA_ILi64EEESG_NSA_ILi32EEEEEEfNS5_IJlSC_lEEEfSJ_NS4_8TiledMMAINS4_8MMA_AtomIJNS4_4SM904GMMA29MMA_64x64x8_F32TF32TF32_SS_TNILNSN_7ScaleInE1ELSP_1EEEEEENS4_6LayoutINS5_IJSC_SC_SC_EEENS5_IJNSA_ILi0EEESU_SU_EEEEENS5_IJNS4_10UnderscoreESX_SX_EEEEENS4_13SM90_TMA_LOADENS4_14ComposedLayoutINS4_7SwizzleILi3ELi4ELi3EEENS4_18smem_ptr_flag_bitsILi32EEENSS_INS5_IJNSA_ILi8EEESH_EEENS5_IJSH_SC_EEEEEEEvNS4_8identityENS4_23SM90_TMA_LOAD_MULTICASTES1A_vS1B_EENS_8epilogue10collective6detail29Sm90TmaWarpSpecializedAdapterINS1F_15DefaultEpilogueIfSJ_SJ_NS1E_6thread17LinearCombinationIfLi1EffLNS1J_9ScaleType4KindE0ELNS_15FloatRoundStyleE2EfEENS1_15EpilogueDefaultEEEEEvvEEEEvNT_6ParamsE)
        /*0008*/ 	.word	0x000000a8


	//----- nvinfo : EIATTR_FRAME_SIZE
	.align		4
.L_15:
        /*000c*/ 	.byte	0x04, 0x11
        /*000e*/ 	.short	(.L_17 - .L_16)
	.align		4
.L_16:
        /*0010*/ 	.word	index@(_ZN7cutlass13device_kernelINS_4gemm6kernel13GemmUniversalIN4cute5tupleIJiiiiEEENS1_10collective13CollectiveMmaINS1_34MainloopSm90TmaGmmaWarpSpecializedILi14ENS5_IJNS4_1CILi4EEENSA_ILi1EEESC_EEENS1_32KernelTmaWarpSpecializedPingpongEEENS5_IJNSA_ILi64EEESG_NSA_ILi32EEEEEEfNS5_IJlSC_lEEEfSJ_NS4_8TiledMMAINS4_8MMA_AtomIJNS4_4SM904GMMA29MMA_64x64x8_F32TF32TF32_SS_TNILNSN_7ScaleInE1ELSP_1EEEEEENS4_6LayoutINS5_IJSC_SC_SC_EEENS5_IJNSA_ILi0EEESU_SU_EEEEENS5_IJNS4_10UnderscoreESX_SX_EEEEENS4_13SM90_TMA_LOADENS4_14ComposedLayoutINS4_7SwizzleILi3ELi4ELi3EEENS4_18smem_ptr_flag_bitsILi32EEENSS_INS5_IJNSA_ILi8EEESH_EEENS5_IJSH_SC_EEEEEEEvNS4_8identityENS4_23SM90_TMA_LOAD_MULTICASTES1A_vS1B_EENS_8epilogue10collective6detail29Sm90TmaWarpSpecializedAdapterINS1F_15DefaultEpilogueIfSJ_SJ_NS1E_6thread17LinearCombinationIfLi1EffLNS1J_9ScaleType4KindE0ELNS_15FloatRoundStyleE2EfEENS1_15EpilogueDefaultEEEEEvvEEEEvNT_6ParamsE)
        /*0014*/ 	.word	0x00000008


	//----- nvinfo : EIATTR_MIN_STACK_SIZE
	.align		4
.L_17:
        /*0018*/ 	.byte	0x04, 0x12
        /*001a*/ 	.short	(.L_19 - .L_18)
	.align		4
.L_18:
        /*001c*/ 	.word	index@(_ZN7cutlass13device_kernelINS_4gemm6kernel13GemmUniversalIN4cute5tupleIJiiiiEEENS1_10collective13CollectiveMmaINS1_34MainloopSm90TmaGmmaWarpSpecializedILi14ENS5_IJNS4_1CILi4EEENSA_ILi1EEESC_EEENS1_32KernelTmaWarpSpecializedPingpongEEENS5_IJNSA_ILi64EEESG_NSA_ILi32EEEEEEfNS5_IJlSC_lEEEfSJ_NS4_8TiledMMAINS4_8MMA_AtomIJNS4_4SM904GMMA29MMA_64x64x8_F32TF32TF32_SS_TNILNSN_7ScaleInE1ELSP_1EEEEEENS4_6LayoutINS5_IJSC_SC_SC_EEENS5_IJNSA_ILi0EEESU_SU_EEEEENS5_IJNS4_10UnderscoreESX_SX_EEEEENS4_13SM90_TMA_LOADENS4_14ComposedLayoutINS4_7SwizzleILi3ELi4ELi3EEENS4_18smem_ptr_flag_bitsILi32EEENSS_INS5_IJNSA_ILi8EEESH_EEENS5_IJSH_SC_EEEEEEEvNS4_8identityENS4_23SM90_TMA_LOAD_MULTICASTES1A_vS1B_EENS_8epilogue10collective6detail29Sm90TmaWarpSpecializedAdapterINS1F_15DefaultEpilogueIfSJ_SJ_NS1E_6thread17LinearCombinationIfLi1EffLNS1J_9ScaleType4KindE0ELNS_15FloatRoundStyleE2EfEENS1_15EpilogueDefaultEEEEEvvEEEEvNT_6ParamsE)
        /*0020*/ 	.word	0x00000008
.L_19:


//--------------------- .nv.compat                --------------------------
	.section	.nv.compat,"",@"SHT_CUDA_COMPAT_INFO"
	.align	4
        /*0000*/ 	.byte	0x02, 0x09, 0x01, 0x00, 0x02, 0x02, 0x04, 0x00, 0x02, 0x05, 0x05, 0x00, 0x03, 0x07, 0x01, 0x01
        /*0010*/ 	.byte	0x02, 0x03, 0x01, 0x00, 0x02, 0x06, 0x01, 0x00, 0x04, 0x0b, 0x08, 0x00, 0x00, 0x00, 0x00, 0x00
        /*0020*/ 	.byte	0x00, 0x00, 0x00, 0x00


//--------------------- .nv.info._ZN7cutlass13device_kernelINS_4gemm6kernel13GemmUniversalIN4cute5tupleIJiiiiEEENS1_10collective13CollectiveMmaINS1_34MainloopSm90TmaGmmaWarpSpecializedILi14ENS5_IJNS4_1CILi4EEENSA_ILi1EEESC_EEENS1_32KernelTmaWarpSpecializedPingpongEEENS5_IJNSA_ILi64EEESG_NSA_ILi32EEEEEEfNS5_IJlSC_lEEEfSJ_NS4_8TiledMMAINS4_8MMA_AtomIJNS4_4SM904GMMA29MMA_64x64x8_F32TF32TF32_SS_TNILNSN_7ScaleInE1ELSP_1EEEEEENS4_6LayoutINS5_IJSC_SC_SC_EEENS5_IJNSA_ILi0EEESU_SU_EEEEENS5_IJNS4_10UnderscoreESX_SX_EEEEENS4_13SM90_TMA_LOADENS4_14ComposedLayoutINS4_7SwizzleILi3ELi4ELi3EEENS4_18smem_ptr_flag_bitsILi32EEENSS_INS5_IJNSA_ILi8EEESH_EEENS5_IJSH_SC_EEEEEEEvNS4_8identityENS4_23SM90_TMA_LOAD_MULTICASTES1A_vS1B_EENS_8epilogue10collective6detail29Sm90TmaWarpSpecializedAdapterINS1F_15DefaultEpilogueIfSJ_SJ_NS1E_6thread17LinearCombinationIfLi1EffLNS1J_9ScaleType4KindE0ELNS_15FloatRoundStyleE2EfEENS1_15EpilogueDefaultEEEEEvvEEEEvNT_6ParamsE --------------------------
	.section	.nv.info._ZN7cutlass13device_kernelINS_4gemm6kernel13GemmUniversalIN4cute5tupleIJiiiiEEENS1_10collective13CollectiveMmaINS1_34MainloopSm90TmaGmmaWarpSpecializedILi14ENS5_IJNS4_1CILi4EEENSA_ILi1EEESC_EEENS1_32KernelTmaWarpSpecializedPingpongEEENS5_IJNSA_ILi64EEESG_NSA_ILi32EEEEEEfNS5_IJlSC_lEEEfSJ_NS4_8TiledMMAINS4_8MMA_AtomIJNS4_4SM904GMMA29MMA_64x64x8_F32TF32TF32_SS_TNILNSN_7ScaleInE1ELSP_1EEEEEENS4_6LayoutINS5_IJSC_SC_SC_EEENS5_IJNSA_ILi0EEESU_SU_EEEEENS5_IJNS4_10UnderscoreESX_SX_EEEEENS4_13SM90_TMA_LOADENS4_14ComposedLayoutINS4_7SwizzleILi3ELi4ELi3EEENS4_18smem_ptr_flag_bitsILi32EEENSS_INS5_IJNSA_ILi8EEESH_EEENS5_IJSH_SC_EEEEEEEvNS4_8identityENS4_23SM90_TMA_LOAD_MULTICASTES1A_vS1B_EENS_8epilogue10collective6detail29Sm90TmaWarpSpecializedAdapterINS1F_15DefaultEpilogueIfSJ_SJ_NS1E_6thread17LinearCombinationIfLi1EffLNS1J_9ScaleType4KindE0ELNS_15FloatRoundStyleE2EfEENS1_15EpilogueDefaultEEEEEvvEEEEvNT_6ParamsE,"",@"SHT_CUDA_INFO"
	.sectionflags	@""
	.align	4


	//----- nvinfo : EIATTR_CUDA_API_VERSION
	.align		4
        /*0000*/ 	.byte	0x04, 0x37
        /*0002*/ 	.short	(.L_21 - .L_20)
.L_20:
        /*0004*/ 	.word	0x00000082


	//----- nvinfo : EIATTR_KPARAM_INFO
	.align		4
.L_21:
        /*0008*/ 	.byte	0x04, 0x17
        /*000a*/ 	.short	(.L_23 - .L_22)
.L_22:
        /*000c*/ 	.word	0x00000000
        /*0010*/ 	.short	0x0000
        /*0012*/ 	.short	0x0070
        /*0014*/ 	.byte	0x00, 0xf0, 0x01, 0x10


	//----- nvinfo : EIATTR_SPARSE_MMA_MASK
	.align		4
.L_23:
        /*0018*/ 	.byte	0x03, 0x50
        /*001a*/ 	.short	0x0000


	//----- nvinfo : EIATTR_MAXREG_COUNT
	.align		4
        /*001c*/ 	.byte	0x03, 0x1b
        /*001e*/ 	.short	0x00a8


	//----- nvinfo : EIATTR_NUM_BARRIERS
	.align		4
        /*0020*/ 	.byte	0x02, 0x4c
        /*0022*/ 	.byte	0x01
	.zero		1


	//----- nvinfo : EIATTR_EXTERNS
	.align		4
        /*0024*/ 	.byte	0x04, 0x0f
        /*0026*/ 	.short	(.L_25 - .L_24)


	//   ....[0]....
	.align		4
.L_24:
        /*0028*/ 	.word	index@(__assertfail)


	//----- nvinfo : EIATTR_ANNOTATIONS
	.align		4
.L_25:
        /*002c*/ 	.byte	0x04, 0x55
        /*002e*/ 	.short	(.L_27 - .L_26)


	//   ....[0]....
.L_26:
        /*0030*/ 	.word	0x00000001
        /*0034*/ 	.byte	0x40, 0x0f, 0x00, 0x00, 0x01, 0x00, 0x00, 0x00, 0x30, 0x41, 0x00, 0x00, 0x01, 0x00, 0x00, 0x00
        /*0044*/ 	.byte	0xb0, 0x4d, 0x00, 0x00


	//----- nvinfo : EIATTR_MERCURY_ISA_VERSION
	.align		4
.L_27:
        /*0048*/ 	.byte	0x03, 0x5f
        /*004a*/ 	.short	0x0101


	//----- nvinfo : EIATTR_INT_WARP_WIDE_INSTR_OFFSETS
	.align		4
        /*004c*/ 	.byte	0x04, 0x31
        /*004e*/ 	.short	(.L_29 - .L_28)


	//   ....[0]....
.L_28:
        /*0050*/ 	.word	0x00000710


	//   ....[1]....
        /*0054*/ 	.word	0x00000730


	//   ....[2]....
        /*0058*/ 	.word	0x00000750


	//   ....[3]....
        /*005c*/ 	.word	0x00000840


	//   ....[4]....
        /*0060*/ 	.word	0x00000860


	//   ....[5]....
        /*0064*/ 	.word	0x00000870


	//   ....[6]....
        /*0068*/ 	.word	0x00000920


	//   ....[7]....
        /*006c*/ 	.word	0x00000970


	//----- nvinfo : EIATTR_COOP_GROUP_MASK_REGIDS
	.align		4
.L_29:
        /*0070*/ 	.byte	0x04, 0x29
        /*0072*/ 	.short	(.L_31 - .L_30)


	//   ....[0]....
.L_30:
        /*0074*/ 	.word	0xffffffff


	//   ....[1]....
        /*0078*/ 	.word	0xffffffff


	//   ....[2]....
        /*007c*/ 	.word	0xffffffff


	//   ....[3]....
        /*0080*/ 	.word	0xffffffff


	//   ....[4]....
        /*0084*/ 	.word	0xffffffff


	//   ....[5]....
        /*0088*/ 	.word	0xffffffff


	//   ....[6]....
        /*008c*/ 	.word	0xffffffff


	//----- nvinfo : EIATTR_COOP_GROUP_INSTR_OFFSETS
	.align		4
.L_31:
        /*0090*/ 	.byte	0x04, 0x28
        /*0092*/ 	.short	(.L_33 - .L_32)


	//   ....[0]....
.L_32:
        /*0094*/ 	.word	0x00000070


	//   ....[1]....
        /*0098*/ 	.word	0x00000080


	//   ....[2]....
        /*009c*/ 	.word	0x00000140


	//   ....[3]....
        /*00a0*/ 	.word	0x000004a0


	//   ....[4]....
        /*00a4*/ 	.word	0x000004e0


	//   ....[5]....
        /*00a8*/ 	.word	0x00000890


	//   ....[6]....
        /*00ac*/ 	.word	0x00000ae0


	//----- nvinfo : EIATTR_REG_RECONFIG
	.align		4
.L_33:
        /*00b0*/ 	.byte	0x01, 0x54
	.zero		2


	//----- nvinfo : EIATTR_SYSCALL_OFFSETS
	.align		4
        /*00b4*/ 	.byte	0x04, 0x46
        /*00b6*/ 	.short	(.L_35 - .L_34)


	//   ....[0]....
.L_34:
        /*00b8*/ 	.word	0x00001a00


	//----- nvinfo : EIATTR_MBARRIER_INSTR_OFFSETS
	.align		4
.L_35:
        /*00bc*/ 	.byte	0x04, 0x39
        /*00be*/ 	.short	(.L_37 - .L_36)


	//   ....[0]....
.L_36:
        /*00c0*/ 	.word	0x000002a0
        /*00c4*/ 	.word	0x000000ff
        /*00c8*/ 	.word	0x00000000
        /*00cc*/ 	.short	0x0100
        /*00ce*/ 	.byte	0x08
	.zero		1


	//   ....[1]....
        /*00d0*/ 	.word	0x000002b0
        /*00d4*/ 	.word	0x000000ff
        /*00d8*/ 	.word	0x00000070
        /*00dc*/ 	.short	0x0100
        /*00de*/ 	.byte	0x08
	.zero		1


	//   ....[2]....
        /*00e0*/ 	.word	0x000002c0
        /*00e4*/ 	.word	0x000000ff
        /*00e8*/ 	.word	0x00000008
        /*00ec*/ 	.short	0x0100
        /*00ee*/ 	.byte	0x08
	.zero		1


	//   ....[3]....
        /*00f0*/ 	.word	0x000002d0
        /*00f4*/ 	.word	0x000000ff
        /*00f8*/ 	.word	0x00000078
        /*00fc*/ 	.short	0x0100
        /*00fe*/ 	.byte	0x08
	.zero		1


	//   ....[4]....
        /*0100*/ 	.word	0x000002e0
        /*0104*/ 	.word	0x000000ff
        /*0108*/ 	.word	0x00000010
        /*010c*/ 	.short	0x0100
        /*010e*/ 	.byte	0x08
	.zero		1


	//   ....[5]....
        /*0110*/ 	.word	0x000002f0
        /*0114*/ 	.word	0x000000ff
        /*0118*/ 	.word	0x00000080
        /*011c*/ 	.short	0x0100
        /*011e*/ 	.byte	0x08
	.zero		1


	//   ....[6]....
        /*0120*/ 	.word	0x00000300
        /*0124*/ 	.word	0x000000ff
        /*0128*/ 	.word	0x00000018
        /*012c*/ 	.short	0x0100
        /*012e*/ 	.byte	0x08
	.zero		1


	//   ....[7]....
        /*0130*/ 	.word	0x00000310
        /*0134*/ 	.word	0x000000ff
        /*0138*/ 	.word	0x00000088
        /*013c*/ 	.short	0x0100
        /*013e*/ 	.byte	0x08
	.zero		1


	//   ....[8]....
        /*0140*/ 	.word	0x00000320
        /*0144*/ 	.word	0x000000ff
        /*0148*/ 	.word	0x00000020
        /*014c*/ 	.short	0x0100
        /*014e*/ 	.byte	0x08
	.zero		1


	//   ....[9]....
        /*0150*/ 	.word	0x00000330
        /*0154*/ 	.word	0x000000ff
        /*0158*/ 	.word	0x00000090
        /*015c*/ 	.short	0x0100
        /*015e*/ 	.byte	0x08
	.zero		1


	//   ....[10]....
        /*0160*/ 	.word	0x00000340
        /*0164*/ 	.word	0x000000ff
        /*0168*/ 	.word	0x00000028
        /*016c*/ 	.short	0x0100
        /*016e*/ 	.byte	0x08
	.zero		1


	//   ....[11]....
        /*0170*/ 	.word	0x00000350
        /*0174*/ 	.word	0x000000ff
        /*0178*/ 	.word	0x00000098
        /*017c*/ 	.short	0x0100
        /*017e*/ 	.byte	0x08
	.zero		1


	//   ....[12]....
        /*0180*/ 	.word	0x00000360
        /*0184*/ 	.word	0x000000ff
        /*0188*/ 	.word	0x00000030
        /*018c*/ 	.short	0x0100
        /*018e*/ 	.byte	0x08
	.zero		1


	//   ....[13]....
        /*0190*/ 	.word	0x00000370
        /*0194*/ 	.word	0x000000ff
        /*0198*/ 	.word	0x000000a0
        /*019c*/ 	.short	0x0100
        /*019e*/ 	.byte	0x08
	.zero		1


	//   ....[14]....
        /*01a0*/ 	.word	0x00000380
        /*01a4*/ 	.word	0x000000ff
        /*01a8*/ 	.word	0x00000038
        /*01ac*/ 	.short	0x0100
        /*01ae*/ 	.byte	0x08
	.zero		1


	//   ....[15]....
        /*01b0*/ 	.word	0x00000390
        /*01b4*/ 	.word	0x000000ff
        /*01b8*/ 	.word	0x000000a8
        /*01bc*/ 	.short	0x0100
        /*01be*/ 	.byte	0x08
	.zero		1


	//   ....[16]....
        /*01c0*/ 	.word	0x000003a0
        /*01c4*/ 	.word	0x000000ff
        /*01c8*/ 	.word	0x00000040
        /*01cc*/ 	.short	0x0100
        /*01ce*/ 	.byte	0x08
	.zero		1


	//   ....[17]....
        /*01d0*/ 	.word	0x000003b0
        /*01d4*/ 	.word	0x000000ff
        /*01d8*/ 	.word	0x000000b0
        /*01dc*/ 	.short	0x0100
        /*01de*/ 	.byte	0x08
	.zero		1


	//   ....[18]....
        /*01e0*/ 	.word	0x000003c0
        /*01e4*/ 	.word	0x000000ff
        /*01e8*/ 	.word	0x00000048
        /*01ec*/ 	.short	0x0100
        /*01ee*/ 	.byte	0x08
	.zero		1


	//   ....[19]....
        /*01f0*/ 	.word	0x000003d0
        /*01f4*/ 	.word	0x000000ff
        /*01f8*/ 	.word	0x000000b8
        /*01fc*/ 	.short	0x0100
        /*01fe*/ 	.byte	0x08
	.zero		1


	//   ....[20]....
        /*0200*/ 	.word	0x000003e0
        /*0204*/ 	.word	0x000000ff
        /*0208*/ 	.word	0x00000050
        /*020c*/ 	.short	0x0100
        /*020e*/ 	.byte	0x08
	.zero		1


	//   ....[21]....
        /*0210*/ 	.word	0x000003f0
        /*0214*/ 	.word	0x000000ff
        /*0218*/ 	.word	0x000000c0
        /*021c*/ 	.short	0x0100
        /*021e*/ 	.byte	0x08
	.zero		1


	//   ....[22]....
        /*0220*/ 	.word	0x00000400
        /*0224*/ 	.word	0x000000ff
        /*0228*/ 	.word	0x00000058
        /*022c*/ 	.short	0x0100
        /*022e*/ 	.byte	0x08
	.zero		1


	//   ....[23]....
        /*0230*/ 	.word	0x00000410
        /*0234*/ 	.word	0x000000ff
        /*0238*/ 	.word	0x000000c8
        /*023c*/ 	.short	0x0100
        /*023e*/ 	.byte	0x08
	.zero		1


	//   ....[24]....
        /*0240*/ 	.word	0x00000420
        /*0244*/ 	.word	0x000000ff
        /*0248*/ 	.word	0x00000060
        /*024c*/ 	.short	0x0100
        /*024e*/ 	.byte	0x08
	.zero		1


	//   ....[25]....
        /*0250*/ 	.word	0x00000430
        /*0254*/ 	.word	0x000000ff
        /*0258*/ 	.word	0x000000d0
        /*025c*/ 	.short	0x0100
        /*025e*/ 	.byte	0x08
	.zero		1


	//   ....[26]....
        /*0260*/ 	.word	0x00000440
        /*0264*/ 	.word	0x000000ff
        /*0268*/ 	.word	0x00000068
        /*026c*/ 	.short	0x0100
        /*026e*/ 	.byte	0x08
	.zero		1


	//   ....[27]....
        /*0270*/ 	.word	0x00000450
        /*0274*/ 	.word	0x000000ff
        /*0278*/ 	.word	0x000000d8
        /*027c*/ 	.short	0x0100
        /*027e*/ 	.byte	0x08
	.zero		1


	//   ....[28]....
        /*0280*/ 	.word	0x000009a0
        /*0284*/ 	.word	0x000000ff
        /*0288*/ 	.word	0x00000110
        /*028c*/ 	.short	0x0100
        /*028e*/ 	.byte	0x08
	.zero		1


	//   ....[29]....
        /*0290*/ 	.word	0x00000a30
        /*0294*/ 	.word	0x000000ff
        /*0298*/ 	.word	0x00000118
        /*029c*/ 	.short	0x0100
        /*029e*/ 	.byte	0x08
	.zero		1


	//   ....[30]....
        /*02a0*/ 	.word	0x00000a60
        /*02a4*/ 	.word	0x000000ff
        /*02a8*/ 	.word	0x000000f0
        /*02ac*/ 	.short	0x0100
        /*02ae*/ 	.byte	0x09
	.zero		1


	//   ....[31]....
        /*02b0*/ 	.word	0x00000a70
        /*02b4*/ 	.word	0x000000ff
        /*02b8*/ 	.word	0x000000f8
        /*02bc*/ 	.short	0x0100
        /*02be*/ 	.byte	0x09
	.zero		1


	//   ....[32]....
        /*02c0*/ 	.word	0x00000a80
        /*02c4*/ 	.word	0x000000ff
        /*02c8*/ 	.word	0x00000100
        /*02cc*/ 	.short	0x0100
        /*02ce*/ 	.byte	0x09
	.zero		1


	//   ....[33]....
        /*02d0*/ 	.word	0x00000a90
        /*02d4*/ 	.word	0x000000ff
        /*02d8*/ 	.word	0x00000108
        /*02dc*/ 	.short	0x0100
        /*02de*/ 	.byte	0x09
	.zero		1


	//   ....[34]....
        /*02e0*/ 	.word	0x000018e0
        /*02e4*/ 	.word	0x0000003f
        /*02e8*/ 	.word	0x00000000
        /*02ec*/ 	.short	0x010a
        /*02ee*/ 	.byte	0x2a
	.zero		1


	//   ....[35]....
        /*02f0*/ 	.word	0x00001a80
        /*02f4*/ 	.word	0x00000003
        /*02f8*/ 	.word	0x00000000
        /*02fc*/ 	.short	0x010a
        /*02fe*/ 	.byte	0x3f
	.zero		1


	//   ....[36]....
        /*0300*/ 	.word	0x00001ac0
        /*0304*/ 	.word	0x00000003
        /*0308*/ 	.word	0x00000000
        /*030c*/ 	.short	0x010a
        /*030e*/ 	.byte	0x3f
	.zero		1


	//   ....[37]....
        /*0310*/ 	.word	0x00001dc0
        /*0314*/ 	.word	0x000000ff
        /*0318*/ 	.word	0x00000000
        /*031c*/ 	.short	0x010a
        /*031e*/ 	.byte	0x04
	.zero		1


	//   ....[38]....
        /*0320*/ 	.word	0x00001e00
        /*0324*/ 	.word	0x000000ff
        /*0328*/ 	.word	0x00000000
        /*032c*/ 	.short	0x010a
        /*032e*/ 	.byte	0x04
	.zero		1


	//   ....[39]....
        /*0330*/ 	.word	0x00002060
        /*0334*/ 	.word	0x00000005
        /*0338*/ 	.word	0x00000000
        /*033c*/ 	.short	0x0101
        /*033e*/ 	.byte	0x3f
	.zero		1


	//   ....[40]....
        /*0340*/ 	.word	0x00002160
        /*0344*/ 	.word	0x00000040
        /*0348*/ 	.word	0x00000000
        /*034c*/ 	.short	0x0101
        /*034e*/ 	.byte	0x2f
	.zero		1


	//   ....[41]....
        /*0350*/ 	.word	0x00002280
        /*0354*/ 	.word	0x00000000
        /*0358*/ 	.word	0x00000000
        /*035c*/ 	.short	0x0101
        /*035e*/ 	.byte	0x3f
	.zero		1


	//   ....[42]....
        /*0360*/ 	.word	0x00002340
        /*0364*/ 	.word	0x0000003f
        /*0368*/ 	.word	0x00000010
        /*036c*/ 	.short	0x010a
        /*036e*/ 	.byte	0x2a
	.zero		1


	//   ....[43]....
        /*0370*/ 	.word	0x00004150
        /*0374*/ 	.word	0x00000042
        /*0378*/ 	.word	0x00000000
        /*037c*/ 	.short	0x0101
        /*037e*/ 	.byte	0x2f
	.zero		1


	//   ....[44]....
        /*0380*/ 	.word	0x00004b00
        /*0384*/ 	.word	0x0000000c
        /*0388*/ 	.word	0x00000070
        /*038c*/ 	.short	0x010a
        /*038e*/ 	.byte	0x3f
	.zero		1


	//   ....[45]....
        /*0390*/ 	.word	0x00004ed0
        /*0394*/ 	.word	0x00000004
        /*0398*/ 	.word	0x00000118
        /*039c*/ 	.short	0x0101
        /*039e*/ 	.byte	0x3f
	.zero		1


	//   ....[46]....
        /*03a0*/ 	.word	0x00005660
        /*03a4*/ 	.word	0x00000007
        /*03a8*/ 	.word	0x00000000
        /*03ac*/ 	.short	0x010a
        /*03ae*/ 	.byte	0x3f
	.zero		1


	//   ....[47]....
        /*03b0*/ 	.word	0x000056e0
        /*03b4*/ 	.word	0x00000009
        /*03b8*/ 	.word	0x00000000
        /*03bc*/ 	.short	0x010a
        /*03be*/ 	.byte	0x3f
	.zero		1


	//   ....[48]....
        /*03c0*/ 	.word	0x00005770
        /*03c4*/ 	.word	0x00000006
        /*03c8*/ 	.word	0x00000000
        /*03cc*/ 	.short	0x010a
        /*03ce*/ 	.byte	0x3f
	.zero		1


	//   ....[49]....
        /*03d0*/ 	.word	0x00005800
        /*03d4*/ 	.word	0x00000009
        /*03d8*/ 	.word	0x00000000
        /*03dc*/ 	.short	0x010a
        /*03de*/ 	.byte	0x3f
	.zero		1


	//   ....[50]....
        /*03e0*/ 	.word	0x00005890
        /*03e4*/ 	.word	0x00000006
        /*03e8*/ 	.word	0x00000000
        /*03ec*/ 	.short	0x010a
        /*03ee*/ 	.byte	0x3f
	.zero		1


	//   ....[51]....
        /*03f0*/ 	.word	0x00005920
        /*03f4*/ 	.word	0x00000009
        /*03f8*/ 	.word	0x00000000
        /*03fc*/ 	.short	0x010a
        /*03fe*/ 	.byte	0x3f
	.zero		1


	//   ....[52]....
        /*0400*/ 	.word	0x000059b0
        /*0404*/ 	.word	0x00000006
        /*0408*/ 	.word	0x00000000
        /*040c*/ 	.short	0x010a
        /*040e*/ 	.byte	0x3f
	.zero		1


	//   ....[53]....
        /*0410*/ 	.word	0x00005a40
        /*0414*/ 	.word	0x00000009
        /*0418*/ 	.word	0x00000000
        /*041c*/ 	.short	0x010a
        /*041e*/ 	.byte	0x3f
	.zero		1


	//   ....[54]....
        /*0420*/ 	.word	0x00005ad0
        /*0424*/ 	.word	0x00000006
        /*0428*/ 	.word	0x00000000
        /*042c*/ 	.short	0x010a
        /*042e*/ 	.byte	0x3f
	.zero		1


	//   ....[55]....
        /*0430*/ 	.word	0x00005b60
        /*0434*/ 	.word	0x00000009
        /*0438*/ 	.word	0x00000000
        /*043c*/ 	.short	0x010a
        /*043e*/ 	.byte	0x3f
	.zero		1


	//   ....[56]....
        /*0440*/ 	.word	0x00005bf0
        /*0444*/ 	.word	0x00000006
        /*0448*/ 	.word	0x00000000
        /*044c*/ 	.short	0x010a
        /*044e*/ 	.byte	0x3f
	.zero		1


	//   ....[57]....
        /*0450*/ 	.word	0x00005c80
        /*0454*/ 	.word	0x00000009
        /*0458*/ 	.word	0x00000000
        /*045c*/ 	.short	0x010a
        /*045e*/ 	.byte	0x3f
	.zero		1


	//   ....[58]....
        /*0460*/ 	.word	0x00005d10
        /*0464*/ 	.word	0x00000006
        /*0468*/ 	.word	0x00000000
        /*046c*/ 	.short	0x010a
        /*046e*/ 	.byte	0x3f
	.zero		1


	//   ....[59]....
        /*0470*/ 	.word	0x00005da0
        /*0474*/ 	.word	0x00000003
        /*0478*/ 	.word	0x00000000
        /*047c*/ 	.short	0x010a
        /*047e*/ 	.byte	0x3f
	.zero		1


	//   ....[60]....
        /*0480*/ 	.word	0x00005e00
        /*0484*/ 	.word	0x00000041
        /*0488*/ 	.word	0x00000000
        /*048c*/ 	.short	0x010a
        /*048e*/ 	.byte	0x3f
	.zero		1


	//   ....[61]....
        /*0490*/ 	.word	0x00005e50
        /*0494*/ 	.word	0x00000003
        /*0498*/ 	.word	0x00000000
        /*049c*/ 	.short	0x010a
        /*049e*/ 	.byte	0x3f
	.zero		1


	//   ....[62]....
        /*04a0*/ 	.word	0x00005eb0
        /*04a4*/ 	.word	0x00000005
        /*04a8*/ 	.word	0x00000000
        /*04ac*/ 	.short	0x010a
        /*04ae*/ 	.byte	0x3f
	.zero		1


	//   ....[63]....
        /*04b0*/ 	.word	0x00005f00
        /*04b4*/ 	.word	0x00000041
        /*04b8*/ 	.word	0x00000010
        /*04bc*/ 	.short	0x010a
        /*04be*/ 	.byte	0x3f
	.zero		1


	//   ....[64]....
        /*04c0*/ 	.word	0x00005fd0
        /*04c4*/ 	.word	0x0000000c
        /*04c8*/ 	.word	0x00000070
        /*04cc*/ 	.short	0x010a
        /*04ce*/ 	.byte	0x3f
	.zero		1


	//   ....[65]....
        /*04d0*/ 	.word	0x000060a0
        /*04d4*/ 	.word	0x00000007
        /*04d8*/ 	.word	0x00000000
        /*04dc*/ 	.short	0x010a
        /*04de*/ 	.byte	0x3f
	.zero		1


	//   ....[66]....
        /*04e0*/ 	.word	0x000060f0
        /*04e4*/ 	.word	0x00000009
        /*04e8*/ 	.word	0x00000000
        /*04ec*/ 	.short	0x010a
        /*04ee*/ 	.byte	0x3f
	.zero		1


	//   ....[67]....
        /*04f0*/ 	.word	0x00006140
        /*04f4*/ 	.word	0x00000006
        /*04f8*/ 	.word	0x00000000
        /*04fc*/ 	.short	0x010a
        /*04fe*/ 	.byte	0x3f
	.zero		1


	//   ....[68]....
        /*0500*/ 	.word	0x00006190
        /*0504*/ 	.word	0x00000009
        /*0508*/ 	.word	0x00000000
        /*050c*/ 	.short	0x010a
        /*050e*/ 	.byte	0x3f
	.zero		1


	//   ....[69]....
        /*0510*/ 	.word	0x000061e0
        /*0514*/ 	.word	0x00000006
        /*0518*/ 	.word	0x00000000
        /*051c*/ 	.short	0x010a
        /*051e*/ 	.byte	0x3f
	.zero		1


	//   ....[70]....
        /*0520*/ 	.word	0x00006230
        /*0524*/ 	.word	0x00000009
        /*0528*/ 	.word	0x00000000
        /*052c*/ 	.short	0x010a
        /*052e*/ 	.byte	0x3f
	.zero		1


	//   ....[71]....
        /*0530*/ 	.word	0x00006280
        /*0534*/ 	.word	0x00000006
        /*0538*/ 	.word	0x00000000
        /*053c*/ 	.short	0x010a
        /*053e*/ 	.byte	0x3f
	.zero		1


	//   ....[72]....
        /*0540*/ 	.word	0x000062d0
        /*0544*/ 	.word	0x00000009
        /*0548*/ 	.word	0x00000000
        /*054c*/ 	.short	0x010a
        /*054e*/ 	.byte	0x3f
	.zero		1


	//   ....[73]....
        /*0550*/ 	.word	0x00006320
        /*0554*/ 	.word	0x00000006
        /*0558*/ 	.word	0x00000000
        /*055c*/ 	.short	0x010a
        /*055e*/ 	.byte	0x3f
	.zero		1


	//   ....[74]....
        /*0560*/ 	.word	0x00006370
        /*0564*/ 	.word	0x00000009
        /*0568*/ 	.word	0x00000000
        /*056c*/ 	.short	0x010a
        /*056e*/ 	.byte	0x3f
	.zero		1


	//   ....[75]....
        /*0570*/ 	.word	0x000063c0
        /*0574*/ 	.word	0x00000006
        /*0578*/ 	.word	0x00000000
        /*057c*/ 	.short	0x010a
        /*057e*/ 	.byte	0x3f
	.zero		1


	//   ....[76]....
        /*0580*/ 	.word	0x00006410
        /*0584*/ 	.word	0x00000009
        /*0588*/ 	.word	0x00000000
        /*058c*/ 	.short	0x010a
        /*058e*/ 	.byte	0x3f
	.zero		1


	//   ....[77]....
        /*0590*/ 	.word	0x00006460
        /*0594*/ 	.word	0x00000006
        /*0598*/ 	.word	0x00000000
        /*059c*/ 	.short	0x010a
        /*059e*/ 	.byte	0x3f
	.zero		1


	//----- nvinfo : EIATTR_NUM_MBARRIERS
	.align		4
.L_37:
        /*05a0*/ 	.byte	0x03, 0x38
        /*05a2*/ 	.short	0x0022


	//----- nvinfo : EIATTR_EXIT_INSTR_OFFSETS
	.align		4
        /*05a4*/ 	.byte	0x04, 0x1c
        /*05a6*/ 	.short	(.L_39 - .L_38)


	//   ....[0]....
.L_38:
        /*05a8*/ 	.word	0x00001590


	//   ....[1]....
        /*05ac*/ 	.word	0x000015f0


	//   ....[2]....
        /*05b0*/ 	.word	0x000047e0


	//   ....[3]....
        /*05b4*/ 	.word	0x00004810


	//   ....[4]....
        /*05b8*/ 	.word	0x00005df0


	//----- nvinfo : EIATTR_MAX_THREADS
	.align		4
.L_39:
        /*05bc*/ 	.byte	0x04, 0x05
        /*05be*/ 	.short	(.L_41 - .L_40)
.L_40:
        /*05c0*/ 	.word	0x00000180
        /*05c4*/ 	.word	0x00000001
        /*05c8*/ 	.word	0x00000001


	//----- nvinfo : EIATTR_CRS_STACK_SIZE
	.align		4
.L_41:
        /*05cc*/ 	.byte	0x04, 0x1e
        /*05ce*/ 	.short	(.L_43 - .L_42)
.L_42:
        /*05d0*/ 	.word	0x00000000


	//----- nvinfo : EIATTR_CBANK_PARAM_SIZE
	.align		4
.L_43:
        /*05d4*/ 	.byte	0x03, 0x19
        /*05d6*/ 	.short	0x0470


	//----- nvinfo : EIATTR_PARAM_CBANK
	.align		4
        /*05d8*/ 	.byte	0x04, 0x0a
        /*05da*/ 	.short	(.L_45 - .L_44)
	.align		4
.L_44:
        /*05dc*/ 	.word	index@(.nv.constant0._ZN7cutlass13device_kernelINS_4gemm6kernel13GemmUniversalIN4cute5tupleIJiiiiEEENS1_10collective13CollectiveMmaINS1_34MainloopSm90TmaGmmaWarpSpecializedILi14ENS5_IJNS4_1CILi4EEENSA_ILi1EEESC_EEENS1_32KernelTmaWarpSpecializedPingpongEEENS5_IJNSA_ILi64EEESG_NSA_ILi32EEEEEEfNS5_IJlSC_lEEEfSJ_NS4_8TiledMMAINS4_8MMA_AtomIJNS4_4SM904GMMA29MMA_64x64x8_F32TF32TF32_SS_TNILNSN_7ScaleInE1ELSP_1EEEEEENS4_6LayoutINS5_IJSC_SC_SC_EEENS5_IJNSA_ILi0EEESU_SU_EEEEENS5_IJNS4_10UnderscoreESX_SX_EEEEENS4_13SM90_TMA_LOADENS4_14ComposedLayoutINS4_7SwizzleILi3ELi4ELi3EEENS4_18smem_ptr_flag_bitsILi32EEENSS_INS5_IJNSA_ILi8EEESH_EEENS5_IJSH_SC_EEEEEEEvNS4_8identityENS4_23SM90_TMA_LOAD_MULTICASTES1A_vS1B_EENS_8epilogue10collective6detail29Sm90TmaWarpSpecializedAdapterINS1F_15DefaultEpilogueIfSJ_SJ_NS1E_6thread17LinearCombinationIfLi1EffLNS1J_9ScaleType4KindE0ELNS_15FloatRoundStyleE2EfEENS1_15EpilogueDefaultEEEEEvvEEEEvNT_6ParamsE)
        /*05e0*/ 	.short	0x0210
        /*05e2*/ 	.short	0x0470


	//----- nvinfo : EIATTR_SW_WAR
	.align		4
.L_45:
        /*05e4*/ 	.byte	0x04, 0x36
        /*05e6*/ 	.short	(.L_47 - .L_46)
.L_46:
        /*05e8*/ 	.word	0x00000008
.L_47:


//--------------------- .nv.callgraph             --------------------------
	.section	.nv.callgraph,"",@"SHT_CUDA_CALLGRAPH"
	.align	4
	.sectionentsize	8
	.align		4
        /*0000*/ 	.word	0x00000000
	.align		4
        /*0004*/ 	.word	0xffffffff
	.align		4
        /*0008*/ 	.word	index@(_ZN7cutlass13device_kernelINS_4gemm6kernel13GemmUniversalIN4cute5tupleIJiiiiEEENS1_10collective13CollectiveMmaINS1_34MainloopSm90TmaGmmaWarpSpecializedILi14ENS5_IJNS4_1CILi4EEENSA_ILi1EEESC_EEENS1_32KernelTmaWarpSpecializedPingpongEEENS5_IJNSA_ILi64EEESG_NSA_ILi32EEEEEEfNS5_IJlSC_lEEEfSJ_NS4_8TiledMMAINS4_8MMA_AtomIJNS4_4SM904GMMA29MMA_64x64x8_F32TF32TF32_SS_TNILNSN_7ScaleInE1ELSP_1EEEEEENS4_6LayoutINS5_IJSC_SC_SC_EEENS5_IJNSA_ILi0EEESU_SU_EEEEENS5_IJNS4_10UnderscoreESX_SX_EEEEENS4_13SM90_TMA_LOADENS4_14ComposedLayoutINS4_7SwizzleILi3ELi4ELi3EEENS4_18smem_ptr_flag_bitsILi32EEENSS_INS5_IJNSA_ILi8EEESH_EEENS5_IJSH_SC_EEEEEEEvNS4_8identityENS4_23SM90_TMA_LOAD_MULTICASTES1A_vS1B_EENS_8epilogue10collective6detail29Sm90TmaWarpSpecializedAdapterINS1F_15DefaultEpilogueIfSJ_SJ_NS1E_6thread17LinearCombinationIfLi1EffLNS1J_9ScaleType4KindE0ELNS_15FloatRoundStyleE2EfEENS1_15EpilogueDefaultEEEEEvvEEEEvNT_6ParamsE)
	.align		4
        /*000c*/ 	.word	index@(__assertfail)
	.align		4
        /*0010*/ 	.word	0x00000000
	.align		4
        /*0014*/ 	.word	0xfffffffe
	.align		4
        /*0018*/ 	.word	0x00000000
	.align		4
        /*001c*/ 	.word	0xfffffffd
	.align		4
        /*0020*/ 	.word	0x00000000
	.align		4
        /*0024*/ 	.word	0xfffffffc


//--------------------- .nv.constant4             --------------------------
	.section	.nv.constant4,"a",@progbits
	.align	8
	.align		8
.nv.constant4:
        /*0000*/ 	.dword	__assertfail
	.align		8
        /*0008*/ 	.dword	__unnamed_1
	.align		8
        /*0010*/ 	.dword	_ZN40_INTERNAL_80074c08_4_k_cu_4b8c4e8f_282474cuda3std3__45__cpo5beginE
	.align		8
        /*0018*/ 	.dword	_ZN40_INTERNAL_80074c08_4_k_cu_4b8c4e8f_282474cuda3std3__45__cpo3endE
	.align		8
        /*0020*/ 	.dword	_ZN40_INTERNAL_80074c08_4_k_cu_4b8c4e8f_282474cuda3std3__45__cpo6cbeginE
	.align		8
        /*0028*/ 	.dword	_ZN40_INTERNAL_80074c08_4_k_cu_4b8c4e8f_282474cuda3std3__45__cpo4cendE
	.align		8
        /*0030*/ 	.dword	_ZN40_INTERNAL_80074c08_4_k_cu_4b8c4e8f_282474cuda3std3__442_GLOBAL__N__80074c08_4_k_cu_4b8c4e8f_282476ignoreE
	.align		8
        /*0038*/ 	.dword	_ZN40_INTERNAL_80074c08_4_k_cu_4b8c4e8f_282474cuda3std3__419piecewise_constructE
	.align		8
        /*0040*/ 	.dword	_ZN40_INTERNAL_80074c08_4_k_cu_4b8c4e8f_282474cuda3std3__48in_placeE
	.align		8
        /*0048*/ 	.dword	_ZN40_INTERNAL_80074c08_4_k_cu_4b8c4e8f_282474cuda3std6ranges3__45__cpo4swapE
	.align		8
        /*0050*/ 	.dword	_ZN40_INTERNAL_80074c08_4_k_cu_4b8c4e8f_282474cuda3std6ranges3__45__cpo9iter_moveE
	.align		8
        /*0058*/ 	.dword	_ZN40_INTERNAL_80074c08_4_k_cu_4b8c4e8f_282474cute7productE
	.align		8
        /*0060*/ 	.dword	_ZN40_INTERNAL_80074c08_4_k_cu_4b8c4e8f_282474cute1_E
	.align		8
        /*0068*/ 	.dword	$str$22
	.align		8
        /*0070*/ 	.dword	$str$23


//--------------------- .text._ZN7cutlass13device_kernelINS_4gemm6kernel13GemmUniversalIN4cute5tupleIJiiiiEEENS1_10collective13CollectiveMmaINS1_34MainloopSm90TmaGmmaWarpSpecializedILi14ENS5_IJNS4_1CILi4EEENSA_ILi1EEESC_EEENS1_32KernelTmaWarpSpecializedPingpongEEENS5_IJNSA_ILi64EEESG_NSA_ILi32EEEEEEfNS5_IJlSC_lEEEfSJ_NS4_8TiledMMAINS4_8MMA_AtomIJNS4_4SM904GMMA29MMA_64x64x8_F32TF32TF32_SS_TNILNSN_7ScaleInE1ELSP_1EEEEEENS4_6LayoutINS5_IJSC_SC_SC_EEENS5_IJNSA_ILi0EEESU_SU_EEEEENS5_IJNS4_10UnderscoreESX_SX_EEEEENS4_13SM90_TMA_LOADENS4_14ComposedLayoutINS4_7SwizzleILi3ELi4ELi3EEENS4_18smem_ptr_flag_bitsILi32EEENSS_INS5_IJNSA_ILi8EEESH_EEENS5_IJSH_SC_EEEEEEEvNS4_8identityENS4_23SM90_TMA_LOAD_MULTICASTES1A_vS1B_EENS_8epilogue10collective6detail29Sm90TmaWarpSpecializedAdapterINS1F_15DefaultEpilogueIfSJ_SJ_NS1E_6thread17LinearCombinationIfLi1EffLNS1J_9ScaleType4KindE0ELNS_15FloatRoundStyleE2EfEENS1_15EpilogueDefaultEEEEEvvEEEEvNT_6ParamsE --------------------------
	.section	.text._ZN7cutlass13device_kernelINS_4gemm6kernel13GemmUniversalIN4cute5tupleIJiiiiEEENS1_10collective13CollectiveMmaINS1_34MainloopSm90TmaGmmaWarpSpecializedILi14ENS5_IJNS4_1CILi4EEENSA_ILi1EEESC_EEENS1_32KernelTmaWarpSpecializedPingpongEEENS5_IJNSA_ILi64EEESG_NSA_ILi32EEEEEEfNS5_IJlSC_lEEEfSJ_NS4_8TiledMMAINS4_8MMA_AtomIJNS4_4SM904GMMA29MMA_64x64x8_F32TF32TF32_SS_TNILNSN_7ScaleInE1ELSP_1EEEEEENS4_6LayoutINS5_IJSC_SC_SC_EEENS5_IJNSA_ILi0EEESU_SU_EEEEENS5_IJNS4_10UnderscoreESX_SX_EEEEENS4_13SM90_TMA_LOADENS4_14ComposedLayoutINS4_7SwizzleILi3ELi4ELi3EEENS4_18smem_ptr_flag_bitsILi32EEENSS_INS5_IJNSA_ILi8EEESH_EEENS5_IJSH_SC_EEEEEEEvNS4_8identityENS4_23SM90_TMA_LOAD_MULTICASTES1A_vS1B_EENS_8epilogue10collective6detail29Sm90TmaWarpSpecializedAdapterINS1F_15DefaultEpilogueIfSJ_SJ_NS1E_6thread17LinearCombinationIfLi1EffLNS1J_9ScaleType4KindE0ELNS_15FloatRoundStyleE2EfEENS1_15EpilogueDefaultEEEEEvvEEEEvNT_6ParamsE,"ax",@progbits
	.align	128
.text._ZN7cutlass13device_kernelINS_4gemm6kernel13GemmUniversalIN4cute5tupleIJiiiiEEENS1_10collective13CollectiveMmaINS1_34MainloopSm90TmaGmmaWarpSpecializedILi14ENS5_IJNS4_1CILi4EEENSA_ILi1EEESC_EEENS1_32KernelTmaWarpSpecializedPingpongEEENS5_IJNSA_ILi64EEESG_NSA_ILi32EEEEEEfNS5_IJlSC_lEEEfSJ_NS4_8TiledMMAINS4_8MMA_AtomIJNS4_4SM904GMMA29MMA_64x64x8_F32TF32TF32_SS_TNILNSN_7ScaleInE1ELSP_1EEEEEENS4_6LayoutINS5_IJSC_SC_SC_EEENS5_IJNSA_ILi0EEESU_SU_EEEEENS5_IJNS4_10UnderscoreESX_SX_EEEEENS4_13SM90_TMA_LOADENS4_14ComposedLayoutINS4_7SwizzleILi3ELi4ELi3EEENS4_18smem_ptr_flag_bitsILi32EEENSS_INS5_IJNSA_ILi8EEESH_EEENS5_IJSH_SC_EEEEEEEvNS4_8identityENS4_23SM90_TMA_LOAD_MULTICASTES1A_vS1B_EENS_8epilogue10collective6detail29Sm90TmaWarpSpecializedAdapterINS1F_15DefaultEpilogueIfSJ_SJ_NS1E_6thread17LinearCombinationIfLi1EffLNS1J_9ScaleType4KindE0ELNS_15FloatRoundStyleE2EfEENS1_15EpilogueDefaultEEEEEvvEEEEvNT_6ParamsE:
        .type           _ZN7cutlass13device_kernelINS_4gemm6kernel13GemmUniversalIN4cute5tupleIJiiiiEEENS1_10collective13CollectiveMmaINS1_34MainloopSm90TmaGmmaWarpSpecializedILi14ENS5_IJNS4_1CILi4EEENSA_ILi1EEESC_EEENS1_32KernelTmaWarpSpecializedPingpongEEENS5_IJNSA_ILi64EEESG_NSA_ILi32EEEEEEfNS5_IJlSC_lEEEfSJ_NS4_8TiledMMAINS4_8MMA_AtomIJNS4_4SM904GMMA29MMA_64x64x8_F32TF32TF32_SS_TNILNSN_7ScaleInE1ELSP_1EEEEEENS4_6LayoutINS5_IJSC_SC_SC_EEENS5_IJNSA_ILi0EEESU_SU_EEEEENS5_IJNS4_10UnderscoreESX_SX_EEEEENS4_13SM90_TMA_LOADENS4_14ComposedLayoutINS4_7SwizzleILi3ELi4ELi3EEENS4_18smem_ptr_flag_bitsILi32EEENSS_INS5_IJNSA_ILi8EEESH_EEENS5_IJSH_SC_EEEEEEEvNS4_8identityENS4_23SM90_TMA_LOAD_MULTICASTES1A_vS1B_EENS_8epilogue10collective6detail29Sm90TmaWarpSpecializedAdapterINS1F_15DefaultEpilogueIfSJ_SJ_NS1E_6thread17LinearCombinationIfLi1EffLNS1J_9ScaleType4KindE0ELNS_15FloatRoundStyleE2EfEENS1_15EpilogueDefaultEEEEEvvEEEEvNT_6ParamsE,@function
        .size           _ZN7cutlass13device_kernelINS_4gemm6kernel13GemmUniversalIN4cute5tupleIJiiiiEEENS1_10collective13CollectiveMmaINS1_34MainloopSm90TmaGmmaWarpSpecializedILi14ENS5_IJNS4_1CILi4EEENSA_ILi1EEESC_EEENS1_32KernelTmaWarpSpecializedPingpongEEENS5_IJNSA_ILi64EEESG_NSA_ILi32EEEEEEfNS5_IJlSC_lEEEfSJ_NS4_8TiledMMAINS4_8MMA_AtomIJNS4_4SM904GMMA29MMA_64x64x8_F32TF32TF32_SS_TNILNSN_7ScaleInE1ELSP_1EEEEEENS4_6LayoutINS5_IJSC_SC_SC_EEENS5_IJNSA_ILi0EEESU_SU_EEEEENS5_IJNS4_10UnderscoreESX_SX_EEEEENS4_13SM90_TMA_LOADENS4_14ComposedLayoutINS4_7SwizzleILi3ELi4ELi3EEENS4_18smem_ptr_flag_bitsILi32EEENSS_INS5_IJNSA_ILi8EEESH_EEENS5_IJSH_SC_EEEEEEEvNS4_8identityENS4_23SM90_TMA_LOAD_MULTICASTES1A_vS1B_EENS_8epilogue10collective6detail29Sm90TmaWarpSpecializedAdapterINS1F_15DefaultEpilogueIfSJ_SJ_NS1E_6thread17LinearCombinationIfLi1EffLNS1J_9ScaleType4KindE0ELNS_15FloatRoundStyleE2EfEENS1_15EpilogueDefaultEEEEEvvEEEEvNT_6ParamsE,(.L_x_160 - _ZN7cutlass13device_kernelINS_4gemm6kernel13GemmUniversalIN4cute5tupleIJiiiiEEENS1_10collective13CollectiveMmaINS1_34MainloopSm90TmaGmmaWarpSpecializedILi14ENS5_IJNS4_1CILi4EEENSA_ILi1EEESC_EEENS1_32KernelTmaWarpSpecializedPingpongEEENS5_IJNSA_ILi64EEESG_NSA_ILi32EEEEEEfNS5_IJlSC_lEEEfSJ_NS4_8TiledMMAINS4_8MMA_AtomIJNS4_4SM904GMMA29MMA_64x64x8_F32TF32TF32_SS_TNILNSN_7ScaleInE1ELSP_1EEEEEENS4_6LayoutINS5_IJSC_SC_SC_EEENS5_IJNSA_ILi0EEESU_SU_EEEEENS5_IJNS4_10UnderscoreESX_SX_EEEEENS4_13SM90_TMA_LOADENS4_14ComposedLayoutINS4_7SwizzleILi3ELi4ELi3EEENS4_18smem_ptr_flag_bitsILi32EEENSS_INS5_IJNSA_ILi8EEESH_EEENS5_IJSH_SC_EEEEEEEvNS4_8identityENS4_23SM90_TMA_LOAD_MULTICASTES1A_vS1B_EENS_8epilogue10collective6detail29Sm90TmaWarpSpecializedAdapterINS1F_15DefaultEpilogueIfSJ_SJ_NS1E_6thread17LinearCombinationIfLi1EffLNS1J_9ScaleType4KindE0ELNS_15FloatRoundStyleE2EfEENS1_15EpilogueDefaultEEEEEvvEEEEvNT_6ParamsE)
        .other          _ZN7cutlass13device_kernelINS_4gemm6kernel13GemmUniversalIN4cute5tupleIJiiiiEEENS1_10collective13CollectiveMmaINS1_34MainloopSm90TmaGmmaWarpSpecializedILi14ENS5_IJNS4_1CILi4EEENSA_ILi1EEESC_EEENS1_32KernelTmaWarpSpecializedPingpongEEENS5_IJNSA_ILi64EEESG_NSA_ILi32EEEEEEfNS5_IJlSC_lEEEfSJ_NS4_8TiledMMAINS4_8MMA_AtomIJNS4_4SM904GMMA29MMA_64x64x8_F32TF32TF32_SS_TNILNSN_7ScaleInE1ELSP_1EEEEEENS4_6LayoutINS5_IJSC_SC_SC_EEENS5_IJNSA_ILi0EEESU_SU_EEEEENS5_IJNS4_10UnderscoreESX_SX_EEEEENS4_13SM90_TMA_LOADENS4_14ComposedLayoutINS4_7SwizzleILi3ELi4ELi3EEENS4_18smem_ptr_flag_bitsILi32EEENSS_INS5_IJNSA_ILi8EEESH_EEENS5_IJSH_SC_EEEEEEEvNS4_8identityENS4_23SM90_TMA_LOAD_MULTICASTES1A_vS1B_EENS_8epilogue10collective6detail29Sm90TmaWarpSpecializedAdapterINS1F_15DefaultEpilogueIfSJ_SJ_NS1E_6thread17LinearCombinationIfLi1EffLNS1J_9ScaleType4KindE0ELNS_15FloatRoundStyleE2EfEENS1_15EpilogueDefaultEEEEEvvEEEEvNT_6ParamsE,@"STO_CUDA_ENTRY STV_DEFAULT"
_ZN7cutlass13device_kernelINS_4gemm6kernel13GemmUniversalIN4cute5tupleIJiiiiEEENS1_10collective13CollectiveMmaINS1_34MainloopSm90TmaGmmaWarpSpecializedILi14ENS5_IJNS4_1CILi4EEENSA_ILi1EEESC_EEENS1_32KernelTmaWarpSpecializedPingpongEEENS5_IJNSA_ILi64EEESG_NSA_ILi32EEEEEEfNS5_IJlSC_lEEEfSJ_NS4_8TiledMMAINS4_8MMA_AtomIJNS4_4SM904GMMA29MMA_64x64x8_F32TF32TF32_SS_TNILNSN_7ScaleInE1ELSP_1EEEEEENS4_6LayoutINS5_IJSC_SC_SC_EEENS5_IJNSA_ILi0EEESU_SU_EEEEENS5_IJNS4_10UnderscoreESX_SX_EEEEENS4_13SM90_TMA_LOADENS4_14ComposedLayoutINS4_7SwizzleILi3ELi4ELi3EEENS4_18smem_ptr_flag_bitsILi32EEENSS_INS5_IJNSA_ILi8EEESH_EEENS5_IJSH_SC_EEEEEEEvNS4_8identityENS4_23SM90_TMA_LOAD_MULTICASTES1A_vS1B_EENS_8epilogue10collective6detail29Sm90TmaWarpSpecializedAdapterINS1F_15DefaultEpilogueIfSJ_SJ_NS1E_6thread17LinearCombinationIfLi1EffLNS1J_9ScaleType4KindE0ELNS_15FloatRoundStyleE2EfEENS1_15EpilogueDefaultEEEEEvvEEEEvNT_6ParamsE:
[----:B------:R-:W0:Y:S02]  /*0000*/  LDC R1, c[0x0][0x28] ;  /* 0x00000a00ff017b82 */ /* 0x000e240000000800 */
[----:B0-----:R-:W-:Y:S01]  /*0010*/  VIADD R1, R1, 0xfffffff8 ;  /* 0xfffffff801017836 */ /* 0x001fe20000000000 */
[----:B------:R-:W0:Y:S01]  /*0020*/  S2R R4, SR_TID.X ;  /* 0x0000000000047919 */ /* 0x000e220000002100 */
[----:B------:R-:W-:Y:S01]  /*0030*/  ELECT P0, URZ, PT ;  /* 0x00000000003f782f */ /* 0x000fe20003800000 */
[----:B------:R-:W-:Y:S01]  /*0040*/  BSSY B0, `(.L_x_0) ;  /* 0x000000f000007945 */ /* 0x000fe20003800000 */
[--C-:B0-----:R-:W-:Y:S02]  /*0050*/  SHF.R.U32.HI R2, RZ, 0x5, R4.reuse ;  /* 0x00000005ff027819 */ /* 0x101fe40000011604 */
[----:B------:R-:W-:-:S03]  /*0060*/  SHF.R.U32.HI R7, RZ, 0x7, R4 ;  /* 0x00000007ff077819 */ /* 0x000fc60000011604 */
[----:B------:R-:W0:Y:S04]  /*0070*/  SHFL.IDX PT, R5, R2, RZ, 0x1f ;  /* 0x00001fff02057589 */ /* 0x000e2800000e0000 */
[----:B------:R1:W2:Y:S01]  /*0080*/  SHFL.IDX PT, R10, R7, RZ, 0x1f ;  /* 0x00001fff070a7589 */ /* 0x0002a200000e0000 */
[----:B0-----:R-:W-:-:S13]  /*0090*/  ISETP.NE.OR P0, PT, R5, RZ, !P0 ;  /* 0x000000ff0500720c */ /* 0x001fda0004705670 */
[----:B-12---:R-:W-:Y:S05]  /*00a0*/  @P0 BRA `(.L_x_1) ;  /* 0x0000000000200947 */ /* 0x006fea0003800000 */
[----:B------:R-:W-:Y:S02]  /*00b0*/  ULDC.64 UR4, c[0x0][0x198] ;  /* 0x0000660000047ab9 */ /* 0x000fe40000000a00 */
[----:B------:R-:W-:Y:S02]  /*00c0*/  UIADD3 UR6, UP0, UR4, 0xf0, URZ ;  /* 0x000000f004067890 */ /* 0x000fe4000ff1e03f */
[----:B------:R-:W-:Y:S02]  /*00d0*/  UIADD3 UR4, UP1, UR4, 0x1f0, URZ ;  /* 0x000001f004047890 */ /* 0x000fe4000ff3e03f */
[----:B------:R-:W-:Y:S02]  /*00e0*/  UIADD3.X UR7, URZ, UR5, URZ, UP0, !UPT ;  /* 0x000000053f077290 */ /* 0x000fe400087fe43f */
[----:B------:R-:W-:-:S07]  /*00f0*/  UIADD3.X UR5, URZ, UR5, URZ, UP1, !UPT ;  /* 0x000000053f057290 */ /* 0x000fce0008ffe43f */
[----:B------:R0:W-:Y:S02]  /*0100*/  UTMACCTL.PF [UR6] ;  /* 0x00000000060079b9 */ /* 0x0001e40008040000 */
[----:B------:R0:W-:Y:S02]  /*0110*/  UTMACCTL.PF [UR4] ;  /* 0x00000000040079b9 */ /* 0x0001e40008040000 */
[----:B0-----:R-:W-:Y:S01]  /*0120*/  NOP ;  /* 0x0000000000007918 */ /* 0x001fe20000000000 */
.L_x_1:
[----:B------:R-:W-:Y:S05]  /*0130*/  BSYNC B0 ;  /* 0x0000000000007941 */ /* 0x000fea0003800000 */
.L_x_0:
[----:B------:R-:W0:Y:S01]  /*0140*/  SHFL.IDX PT, R8, R2, RZ, 0x1f ;  /* 0x00001fff02087589 */ /* 0x000e2200000e0000 */
[----:B------:R-:W-:-:S04]  /*0150*/  SHF.R.S32.HI R3, RZ, 0x1f, R4 ;  /* 0x0000001fff037819 */ /* 0x000fc80000011404 */
[----:B------:R-:W-:-:S04]  /*0160*/  LEA.HI R3, R3, R4, RZ, 0x7 ;  /* 0x0000000403037211 */ /* 0x000fc800078f38ff */
[----:B------:R-:W-:-:S05]  /*0170*/  LOP3.LUT R3, R3, 0xffffff80, RZ, 0xc0, !PT ;  /* 0xffffff8003037812 */ /* 0x000fca00078ec0ff */
[----:B------:R-:W-:Y:S01]  /*0180*/  IMAD.IADD R3, R4, 0x1, -R3 ;  /* 0x0000000104037824 */ /* 0x000fe200078e0a03 */
[----:B0-----:R-:W-:-:S13]  /*0190*/  ISETP.NE.AND P0, PT, R8, RZ, PT ;  /* 0x000000ff0800720c */ /* 0x001fda0003f05270 */
[----:B------:R-:W-:Y:S05]  /*01a0*/  @P0 BRA `(.L_x_2) ;  /* 0x0000000000b40947 */ /* 0x000fea0003800000 */
[----:B------:R-:W-:Y:S01]  /*01b0*/  ELECT P0, URZ, PT ;  /* 0x00000000003f782f */ /* 0x000fe20003800000 */
[----:B------:R-:W-:-:S12]  /*01c0*/  BSSY B0, `(.L_x_2) ;  /* 0x000002b000007945 */ /* 0x000fd80003800000 */
[----:B------:R-:W-:Y:S05]  /*01d0*/  @!P0 BRA `(.L_x_3) ;  /* 0x0000000000a48947 */ /* 0x000fea0003800000 */
[----:B------:R-:W0:Y:S01]  /*01e0*/  S2UR UR8, SR_CgaCtaId ;  /* 0x00000000000879c3 */ /* 0x000e220000008800 */
[----:B------:R-:W-:Y:S01]  /*01f0*/  UMOV UR4, 0x400 ;  /* 0x0000040000047882 */ /* 0x000fe20000000000 */
[----:B------:R-:W-:Y:S01]  /*0200*/  UMOV UR5, 0x1 ;  /* 0x0000000100057882 */ /* 0x000fe20000000000 */
[----:B------:R-:W-:Y:S02]  /*0210*/  UMOV UR6, 0x4 ;  /* 0x0000000400067882 */ /* 0x000fe40000000000 */
[----:B------:R-:W-:-:S04]  /*0220*/  UIADD3 UR6, -UR6, 0x100000, URZ ;  /* 0x0010000006067890 */ /* 0x000fc8000fffe13f */
[----:B------:R-:W-:Y:S02]  /*0230*/  USHF.L.U32 UR7, UR6, 0xb, URZ ;  /* 0x0000000b06077899 */ /* 0x000fe4000800063f */
[----:B------:R-:W-:Y:S02]  /*0240*/  USHF.L.U32 UR6, UR6, 0x1, URZ ;  /* 0x0000000106067899 */ /* 0x000fe4000800063f */
[----:B0-----:R-:W-:Y:S02]  /*0250*/  ULEA UR8, UR8, UR4, 0x18 ;  /* 0x0000000408087291 */ /* 0x001fe4000f8ec03f */
[----:B------:R-:W-:-:S04]  /*0260*/  UIADD3 UR4, -UR5, 0x100000, URZ ;  /* 0x0010000005047890 */ /* 0x000fc8000fffe13f */
[----:B------:R-:W-:Y:S02]  /*0270*/  USHF.L.U32 UR5, UR4, 0xb, URZ ;  /* 0x0000000b04057899 */ /* 0x000fe4000800063f */
[----:B------:R-:W-:Y:S01]  /*0280*/  USHF.L.U32 UR4, UR4, 0x1, URZ ;  /* 0x0000000104047899 */ /* 0x000fe2000800063f */
[----:B------:R-:W0:Y:S11]  /*0290*/  FENCE.VIEW.ASYNC.S ;  /* 0x00000000000073c6 */ /* 0x000e360000000000 */
[----:B0-----:R0:W1:Y:S01]  /*02a0*/  SYNCS.EXCH.64 URZ, [UR8], UR4 ;  /* 0x00000004083f75b2 */ /* 0x0010620008000100 */
[----:B------:R0:W2:Y:S01]  /*02b0*/  SYNCS.EXCH.64 URZ, [UR8+0x70], UR6 ;  /* 0x00007006083f75b2 */ /* 0x0000a20008000100 */
[----:B------:R0:W3:Y:S01]  /*02c0*/  SYNCS.EXCH.64 URZ, [UR8+0x8], UR4 ;  /* 0x00000804083f75b2 */ /* 0x0000e20008000100 */
[----:B------:R0:W4:Y:S01]  /*02d0*/  SYNCS.EXCH.64 URZ, [UR8+0x78], UR6 ;  /* 0x00007806083f75b2 */ /* 0x0001220008000100 */
[----:B------:R0:W0:Y:S01]  /*02e0*/  SYNCS.EXCH.64 URZ, [UR8+0x10], UR4 ;  /* 0x00001004083f75b2 */ /* 0x0000220008000100 */
        /* <DEDUP_REMOVED lines=23> */
[----:B-1234-:R-:W-:Y:S01]  /*0460*/  NOP ;  /* 0x0000000000007918 */ /* 0x01efe20000000000 */
.L_x_3:
[----:B0-----:R-:W-:Y:S05]  /*0470*/  BSYNC B0 ;  /* 0x0000000000007941 */ /* 0x001fea0003800000 */
.L_x_2:
[----:B------:R-:W0:Y:S01]  /*0480*/  S2UR UR12, SR_CTAID.X ;  /* 0x00000000000c79c3 */ /* 0x000e220000002500 */
[----:B------:R-:W-:Y:S01]  /*0490*/  SHF.R.S32.HI R0, RZ, 0x1f, R3 ;  /* 0x0000001fff007819 */ /* 0x000fe20000011403 */
[----:B------:R-:W1:Y:S01]  /*04a0*/  SHFL.IDX PT, R15, R2, RZ, 0x1f ;  /* 0x00001fff020f7589 */ /* 0x000e6200000e0000 */
[----:B------:R-:W-:Y:S02]  /*04b0*/  SHF.R.S32.HI R11, RZ, 0x1f, R8 ;  /* 0x0000001fff0b7819 */ /* 0x000fe40000011408 */
[----:B------:R-:W-:Y:S02]  /*04c0*/  ELECT P0, URZ, PT ;  /* 0x00000000003f782f */ /* 0x000fe40003800000 */
[----:B------:R-:W-:Y:S01]  /*04d0*/  LEA.HI R6, R0, R3, RZ, 0x3 ;  /* 0x0000000300067211 */ /* 0x000fe200078f18ff */
[----:B------:R2:W3:Y:S01]  /*04e0*/  SHFL.IDX PT, R13, R2, RZ, 0x1f ;  /* 0x00001fff020d7589 */ /* 0x0004e200000e0000 */
[----:B------:R-:W-:Y:S02]  /*04f0*/  LEA.HI R11, R11, R8, RZ, 0x2 ;  /* 0x000000080b0b7211 */ /* 0x000fe400078f10ff */
[----:B------:R-:W-:-:S02]  /*0500*/  ELECT P1, URZ, PT ;  /* 0x00000000003f782f */ /* 0x000fc40003820000 */
[--C-:B------:R-:W-:Y:S01]  /*0510*/  SHF.R.S32.HI R9, RZ, 0x3, R6.reuse ;  /* 0x00000003ff097819 */ /* 0x100fe20000011406 */
[----:B------:R-:W-:Y:S01]  /*0520*/  ULDC UR4, c[0x0][0x150] ;  /* 0x0000540000047ab9 */ /* 0x000fe20000000800 */
[----:B------:R-:W-:Y:S01]  /*0530*/  SHF.R.S32.HI R12, RZ, 0x1f, R6 ;  /* 0x0000001fff0c7819 */ /* 0x000fe20000011406 */
[----:B------:R-:W4:Y:S01]  /*0540*/  LDC R14, c[0x0][0x140] ;  /* 0x00005000ff0e7b82 */ /* 0x000f220000000800 */
[----:B------:R-:W5:Y:S01]  /*0550*/  S2R R6, SR_CTAID.Y ;  /* 0x0000000000067919 */ /* 0x000f620000002600 */
[----:B------:R-:W-:Y:S01]  /*0560*/  LOP3.LUT R11, R11, 0x3ffffffc, RZ, 0xc0, !PT ;  /* 0x3ffffffc0b0b7812 */ /* 0x000fe200078ec0ff */
[----:B------:R-:W-:Y:S01]  /*0570*/  UMOV UR11, 0x80 ;  /* 0x00000080000b7882 */ /* 0x000fe20000000000 */
[----:B------:R-:W-:Y:S01]  /*0580*/  LEA.HI R12, R12, R9, RZ, 0x2 ;  /* 0x000000090c0c7211 */ /* 0x000fe200078f10ff */
[----:B------:R-:W-:Y:S01]  /*0590*/  NOP ;  /* 0x0000000000007918 */ /* 0x000fe20000000000 */
[----:B--2---:R-:W-:Y:S01]  /*05a0*/  SHF.R.S32.HI R2, RZ, 0x1f, R5 ;  /* 0x0000001fff027819 */ /* 0x004fe20000011405 */
[----:B------:R-:W-:Y:S01]  /*05b0*/  IMAD.IADD R11, R8, 0x1, -R11 ;  /* 0x00000001080b7824 */ /* 0x000fe200078e0a0b */
[----:B------:R-:W-:Y:S01]  /*05c0*/  LOP3.LUT R12, R12, 0xfffffffc, RZ, 0xc0, !PT ;  /* 0xfffffffc0c0c7812 */ /* 0x000fe200078ec0ff */
[----:B------:R-:W2:Y:S01]  /*05d0*/  LDC R25, c[0x0][0x148] ;  /* 0x00005200ff197b82 */ /* 0x000ea20000000800 */
[----:B------:R-:W-:Y:S01]  /*05e0*/  LEA.HI R2, R2, R5, RZ, 0x2 ;  /* 0x0000000502027211 */ /* 0x000fe200078f10ff */
[----:B------:R-:W-:Y:S01]  /*05f0*/  NOP ;  /* 0x0000000000007918 */ /* 0x000fe20000000000 */
[C---:B------:R-:W-:Y:S01]  /*0600*/  VIADD R35, R10.reuse, 0xffffffff ;  /* 0xffffffff0a237836 */ /* 0x040fe20000000000 */
[----:B------:R-:W-:Y:S01]  /*0610*/  ISETP.NE.AND P3, PT, R10, RZ, PT ;  /* 0x000000ff0a00720c */ /* 0x000fe20003f65270 */
[----:B------:R-:W-:Y:S01]  /*0620*/  IMAD.IADD R12, R9, 0x1, -R12 ;  /* 0x00000001090c7824 */ /* 0x000fe200078e0a0c */
[----:B0-----:R-:W-:Y:S01]  /*0630*/  I2FP.F32.U32 R9, UR12 ;  /* 0x0000000c00097c45 */ /* 0x001fe20008201000 */
[----:B------:R-:W-:Y:S01]  /*0640*/  IMAD.MOV.U32 R57, RZ, RZ, 0x1 ;  /* 0x00000001ff397424 */ /* 0x000fe200078e00ff */
[----:B-1----:R-:W-:Y:S01]  /*0650*/  ISETP.NE.OR P0, PT, R15, RZ, !P0 ;  /* 0x000000ff0f00720c */ /* 0x002fe20004705670 */
[----:B------:R-:W-:Y:S01]  /*0660*/  IMAD R11, R11, 0x4, R12 ;  /* 0x000000040b0b7824 */ /* 0x000fe200078e020c */
[----:B---3--:R-:W-:Y:S01]  /*0670*/  ISETP.NE.OR P1, PT, R13, RZ, !P1 ;  /* 0x000000ff0d00720c */ /* 0x008fe20004f25670 */
[----:B------:R-:W-:Y:S01]  /*0680*/  FMUL R9, R9, UR4 ;  /* 0x0000000409097c20 */ /* 0x000fe20008400000 */
[----:B------:R-:W0:Y:S01]  /*0690*/  LDC R13, c[0x0][0x144] ;  /* 0x00005100ff0d7b82 */ /* 0x000e220000000800 */
[----:B------:R-:W-:Y:S01]  /*06a0*/  LOP3.LUT R2, R2, 0xfffffffc, RZ, 0xc0, !PT ;  /* 0xfffffffc02027812 */ /* 0x000fe200078ec0ff */
[----:B------:R-:W-:Y:S01]  /*06b0*/  ULDC UR4, c[0x0][0x154] ;  /* 0x0000550000047ab9 */ /* 0x000fe20000000800 */
[----:B------:R-:W-:Y:S01]  /*06c0*/  SHF.R.S32.HI R8, RZ, 0x1f, R11 ;  /* 0x0000001fff087819 */ /* 0x000fe2000001140b */
[----:B------:R-:W-:Y:S01]  /*06d0*/  IMAD.SHL.U32 R56, R11, 0x4, RZ ;  /* 0x000000040b387824 */ /* 0x000fe200078e00ff */
[----:B------:R-:W1:Y:S01]  /*06e0*/  F2I.U32.TRUNC.NTZ R9, R9 ;  /* 0x0000000900097305 */ /* 0x000e62000020f000 */
[----:B------:R-:W-:Y:S01]  /*06f0*/  IMAD.IADD R5, R5, 0x1, -R2 ;  /* 0x0000000105057824 */ /* 0x000fe200078e0a02 */
[----:B------:R-:W-:-:S02]  /*0700*/  LEA.HI R8, R8, R11, RZ, 0x2 ;  /* 0x0000000b08087211 */ /* 0x000fc400078f10ff */
[----:B------:R-:W-:Y:S01]  /*0710*/  VOTEU.ALL UP2, P0 ;  /* 0x00000000003f7886 */ /* 0x000fe20000040000 */
[----:B------:R-:W-:Y:S01]  /*0720*/  LOP3.LUT R56, R11, 0xc, R56, 0x78, !PT ;  /* 0x0000000c0b387812 */ /* 0x000fe200078e7838 */
[----:B------:R-:W-:Y:S01]  /*0730*/  VOTEU.ALL UP3, P1 ;  /* 0x00000000003f7886 */ /* 0x000fe20000860000 */
[----:B-----5:R-:W-:Y:S01]  /*0740*/  I2FP.F32.U32 R2, R6 ;  /* 0x0000000600027245 */ /* 0x020fe20000201000 */
[----:B------:R-:W-:Y:S01]  /*0750*/  VOTEU.ALL UP4, P1 ;  /* 0x00000000003f7886 */ /* 0x000fe20000880000 */
[----:B------:R-:W3:Y:S01]  /*0760*/  @!UP2 S2UR UR7, SR_CgaCtaId ;  /* 0x000000000007a9c3 */ /* 0x000ee20000008800 */
[----:B------:R-:W-:Y:S01]  /*0770*/  LOP3.LUT R8, R8, 0xfffffffc, RZ, 0xc0, !PT ;  /* 0xfffffffc08087812 */ /* 0x000fe200078ec0ff */
[----:B------:R-:W-:Y:S01]  /*0780*/  @!UP2 UMOV UR6, 0x400 ;  /* 0x000004000006a882 */ /* 0x000fe20000000000 */
[----:B------:R-:W-:Y:S01]  /*0790*/  FMUL R2, R2, UR4 ;  /* 0x0000000402027c20 */ /* 0x000fe20008400000 */
[----:B------:R-:W-:Y:S01]  /*07a0*/  UMOV UR4, 0x20 ;  /* 0x0000002000047882 */ /* 0x000fe20000000000 */
[----:B------:R-:W-:Y:S01]  /*07b0*/  @!UP3 UMOV UR9, 0x400 ;  /* 0x000004000009b882 */ /* 0x000fe20000000000 */
[----:B-1----:R-:W-:Y:S01]  /*07c0*/  IMAD.MOV R12, RZ, RZ, -R9 ;  /* 0x000000ffff0c7224 */ /* 0x002fe200078e0a09 */
[----:B------:R-:W-:-:S04]  /*07d0*/  @!UP2 UIADD3 UR4, -UR4, 0x100000, URZ ;  /* 0x001000000404a890 */ /* 0x000fc8000fffe13f */
[----:B------:R-:W-:Y:S02]  /*07e0*/  @!UP2 USHF.L.U32 UR5, UR4, 0xb, URZ ;  /* 0x0000000b0405a899 */ /* 0x000fe4000800063f */
[----:B------:R-:W-:Y:S01]  /*07f0*/  @!UP2 USHF.L.U32 UR4, UR4, 0x1, URZ ;  /* 0x000000010404a899 */ /* 0x000fe2000800063f */
[----:B------:R-:W1:Y:S01]  /*0800*/  @!UP3 S2UR UR10, SR_CgaCtaId ;  /* 0x00000000000ab9c3 */ /* 0x000e620000008800 */
[----:B------:R-:W-:Y:S01]  /*0810*/  IMAD.IADD R8, R11, 0x1, -R8 ;  /* 0x000000010b087824 */ /* 0x000fe200078e0a08 */
[----:B------:R-:W5:Y:S01]  /*0820*/  F2I.U32.TRUNC.NTZ R2, R2 ;  /* 0x0000000200027305 */ /* 0x000f62000020f000 */
[----:B0-----:R-:W-:Y:S01]  /*0830*/  IMAD R21, R13, R12, UR12 ;  /* 0x0000000c0d157e24 */ /* 0x001fe2000f8e020c */
[----:B------:R-:W-:Y:S01]  /*0840*/  VOTEU.ALL UP5, P1 ;  /* 0x00000000003f7886 */ /* 0x000fe200008a0000 */
[----:B----4-:R-:W-:Y:S01]  /*0850*/  ISETP.EQ.U32.AND P2, PT, R14, 0x1, PT ;  /* 0x000000010e00780c */ /* 0x010fe20003f42070 */
[----:B------:R-:W-:Y:S01]  /*0860*/  VOTEU.ALL UP0, P0 ;  /* 0x00000000003f7886 */ /* 0x000fe20000000000 */
[----:B------:R-:W-:Y:S01]  /*0870*/  VOTEU.ALL UP1, P0 ;  /* 0x00000000003f7886 */ /* 0x000fe20000020000 */
[----:B------:R-:W-:Y:S01]  /*0880*/  ISETP.NE.AND P4, PT, R8, R21, PT ;  /* 0x000000150800720c */ /* 0x000fe20003f85270 */
[----:B------:R0:W4:Y:S01]  /*0890*/  SHFL.IDX PT, R14, R7, RZ, 0x1f ;  /* 0x00001fff070e7589 */ /* 0x00012200000e0000 */
[----:B------:R-:W-:-:S02]  /*08a0*/  LOP3.LUT P0, RZ, R3, 0x7, RZ, 0xc0, !PT ;  /* 0x0000000703ff7812 */ /* 0x000fc4000780c0ff */
[----:B------:R-:W-:Y:S02]  /*08b0*/  ISETP.GE.U32.AND P6, PT, R35, 0x2, PT ;  /* 0x000000022300780c */ /* 0x000fe40003fc6070 */
[----:B------:R-:W-:Y:S01]  /*08c0*/  ISETP.LT.U32.AND P0, PT, R56, 0x4, !P0 ;  /* 0x000000043800780c */ /* 0x000fe20004701070 */
[----:B---3--:R-:W-:Y:S01]  /*08d0*/  @!UP2 ULEA UR8, UR7, UR6, 0x18 ;  /* 0x000000060708a291 */ /* 0x008fe2000f8ec03f */
[----:B-----5:R-:W-:Y:S01]  /*08e0*/  IMAD.MOV R20, RZ, RZ, -R2 ;  /* 0x000000ffff147224 */ /* 0x020fe200078e0a02 */
[----:B------:R-:W-:-:S04]  /*08f0*/  @!UP3 UIADD3 UR6, -UR11, 0x100000, URZ ;  /* 0x001000000b06b890 */ /* 0x000fc8000fffe13f */
[----:B------:R-:W-:Y:S02]  /*0900*/  @!UP3 USHF.L.U32 UR7, UR6, 0xb, URZ ;  /* 0x0000000b0607b899 */ /* 0x000fe4000800063f */
[----:B------:R-:W-:Y:S01]  /*0910*/  @!UP3 USHF.L.U32 UR6, UR6, 0x1, URZ ;  /* 0x000000010606b899 */ /* 0x000fe2000800063f */
[----:B------:R-:W-:Y:S01]  /*0920*/  VOTEU.ALL UP2, P1 ;  /* 0x00000000003f7886 */ /* 0x000fe20000840000 */
[----:B------:R-:W-:Y:S01]  /*0930*/  @P4 SHF.R.S32.HI R9, RZ, 0x1f, R56 ;  /* 0x0000001fff094819 */ /* 0x000fe20000011438 */
[----:B--2---:R-:W-:Y:S01]  /*0940*/  IMAD R2, R25, R20, R6 ;  /* 0x0000001419027224 */ /* 0x004fe200078e0206 */
[----:B-1----:R-:W-:Y:S02]  /*0950*/  @!UP3 ULEA UR9, UR10, UR9, 0x18 ;  /* 0x000000090a09b291 */ /* 0x002fe4000f8ec03f */
[----:B------:R-:W-:Y:S01]  /*0960*/  @P4 LEA.HI R9, R9, R56, RZ, 0x2 ;  /* 0x0000003809094211 */ /* 0x000fe200078f10ff */
[----:B------:R-:W-:Y:S01]  /*0970*/  VOTEU.ALL UP3, P1 ;  /* 0x00000000003f7886 */ /* 0x000fe20000860000 */
[----:B------:R-:W-:Y:S01]  /*0980*/  ISETP.NE.AND P1, PT, R5, 0x3, PT ;  /* 0x000000030500780c */ /* 0x000fe20003f25270 */
[----:B------:R-:W1:Y:S02]  /*0990*/  FENCE.VIEW.ASYNC.S ;  /* 0x00000000000073c6 */ /* 0x000e640000000000 */
[----:B-1----:R0:W1:Y:S01]  /*09a0*/  @!UP0 SYNCS.EXCH.64 URZ, [UR8+0x110], UR4 ;  /* 0x00011004083f85b2 */ /* 0x0020620008000100 */
[----:B------:R-:W-:-:S02]  /*09b0*/  @P4 SHF.R.S32.HI R9, RZ, 0x2, R9 ;  /* 0x00000002ff094819 */ /* 0x000fc40000011409 */
[----:B------:R-:W-:Y:S02]  /*09c0*/  ISETP.EQ.OR P1, PT, R5, RZ, !P1 ;  /* 0x000000ff0500720c */ /* 0x000fe40004f22670 */
[----:B------:R-:W-:Y:S02]  /*09d0*/  @P4 ISETP.NE.AND P5, PT, R9, R2, PT ;  /* 0x000000020900420c */ /* 0x000fe40003fa5270 */
[----:B------:R-:W-:Y:S02]  /*09e0*/  ISETP.EQ.AND P1, PT, R10, RZ, P1 ;  /* 0x000000ff0a00720c */ /* 0x000fe40000f22270 */
[----:B------:R-:W-:Y:S02]  /*09f0*/  SEL R2, RZ, 0x1, !P0 ;  /* 0x00000001ff027807 */ /* 0x000fe40004000000 */
[----:B------:R-:W-:Y:S02]  /*0a00*/  @P4 SEL R57, RZ, 0x1, P5 ;  /* 0x00000001ff394807 */ /* 0x000fe40002800000 */
[----:B------:R-:W-:-:S02]  /*0a10*/  SEL R16, RZ, 0x1, !P1 ;  /* 0x00000001ff107807 */ /* 0x000fc40004800000 */
[----:B------:R-:W-:Y:S01]  /*0a20*/  LOP3.LUT R57, R57, R2, RZ, 0xc0, !PT ;  /* 0x0000000239397212 */ /* 0x000fe200078ec0ff */
[----:B------:R0:W2:Y:S01]  /*0a30*/  @!UP1 SYNCS.EXCH.64 URZ, [UR8+0x118], UR4 ;  /* 0x00011804083f95b2 */ /* 0x0000a20008000100 */
[----:B------:R-:W-:Y:S01]  /*0a40*/  NOP ;  /* 0x0000000000007918 */ /* 0x000fe20000000000 */
[----:B------:R-:W-:Y:S01]  /*0a50*/  SEL R16, R16, 0x2, P6 ;  /* 0x0000000210107807 */ /* 0x000fe20003000000 */
[----:B------:R0:W3:Y:S01]  /*0a60*/  @!UP2 SYNCS.EXCH.64 URZ, [UR9+0xf0], UR6 ;  /* 0x0000f006093fa5b2 */ /* 0x0000e20008000100 */
[----:B------:R0:W0:Y:S01]  /*0a70*/  @!UP3 SYNCS.EXCH.64 URZ, [UR9+0xf8], UR6 ;  /* 0x0000f806093fb5b2 */ /* 0x0000220008000100 */
[----:B------:R0:W0:Y:S01]  /*0a80*/  @!UP4 SYNCS.EXCH.64 URZ, [UR9+0x100], UR6 ;  /* 0x00010006093fc5b2 */ /* 0x0000220008000100 */
[----:B------:R0:W0:Y:S01]  /*0a90*/  @!UP5 SYNCS.EXCH.64 URZ, [UR9+0x108], UR6 ;  /* 0x00010806093fd5b2 */ /* 0x0000220008000100 */
[----:B------:R-:W-:Y:S01]  /*0aa0*/  NOP ;  /* 0x0000000000007918 */ /* 0x000fe20000000000 */
[----:B-1--4-:R-:W-:Y:S05]  /*0ab0*/  @!P2 BRA `(.L_x_4) ;  /* 0x000000000008a947 */ /* 0x012fea0003800000 */
[----:B0-23--:R-:W-:Y:S01]  /*0ac0*/  UCGABAR_ARV ;  /* 0x00000000000079c7 */ /* 0x00dfe20008000000 */
[----:B------:R-:W-:Y:S05]  /*0ad0*/  BRA `(.L_x_5) ;  /* 0x0000000000047947 */ /* 0x000fea0003800000 */
.L_x_4:
[----:B0-23--:R-:W-:Y:S01]  /*0ae0*/  NOP ;  /* 0x0000000000007918 */ /* 0x00dfe20000000000 */
.L_x_5:
[----:B------:R-:W-:Y:S01]  /*0af0*/  ULDC.64 UR4, c[0x0][0x598] ;  /* 0x0001660000047ab9 */ /* 0x000fe20000000a00 */
[----:B------:R-:W-:Y:S01]  /*0b00*/  ULDC.64 UR36, c[0x0][0x208] ;  /* 0x0000820000247ab9 */ /* 0x000fe20000000a00 */
[----:B------:R-:W-:-:S04]  /*0b10*/  ISETP.NE.U32.AND P0, PT, RZ, UR4, PT ;  /* 0x00000004ff007c0c */ /* 0x000fc8000bf05070 */
[----:B------:R-:W-:-:S13]  /*0b20*/  ISETP.NE.AND.EX P0, PT, RZ, UR5, PT, P0 ;  /* 0x00000005ff007c0c */ /* 0x000fda000bf05300 */
[----:B------:R-:W-:Y:S05]  /*0b30*/  @!P0 BRA `(.L_x_6) ;  /* 0x00000000001c8947 */ /* 0x000fea0003800000 */
[----:B------:R-:W0:Y:S02]  /*0b40*/  LDC.64 R8, c[0x0][0x598] ;  /* 0x00016600ff087b82 */ /* 0x000e240000000a00 */
[----:B0-----:R-:W2:Y:S02]  /*0b50*/  LDG.E.64 R8, desc[UR36][R8.64] ;  /* 0x0000002408087981 */ /* 0x001ea4000c1e1b00 */
[----:B--2---:R-:W-:-:S04]  /*0b60*/  ISETP.NE.U32.AND P0, PT, R8, RZ, PT ;  /* 0x000000ff0800720c */ /* 0x004fc80003f05070 */
[----:B------:R-:W-:-:S13]  /*0b70*/  ISETP.NE.AND.EX P0, PT, R9, RZ, PT, P0 ;  /* 0x000000ff0900720c */ /* 0x000fda0003f05300 */
[----:B------:R-:W-:Y:S05]  /*0b80*/  @!P0 BRA `(.L_x_6) ;  /* 0x0000000000088947 */ /* 0x000fea0003800000 */
[----:B------:R0:W5:Y:S01]  /*0b90*/  LD.E R58, desc[UR36][R8.64] ;  /* 0x00000024083a7980 */ /* 0x000162000c101900 */
[----:B------:R-:W-:Y:S05]  /*0ba0*/  BRA `(.L_x_7) ;  /* 0x0000000000247947 */ /* 0x000fea0003800000 */
.L_x_6:
[----:B------:R-:W-:Y:S02]  /*0bb0*/  ULDC.64 UR4, c[0x0][0x588] ;  /* 0x0001620000047ab9 */ /* 0x000fe40000000a00 */
[----:B------:R-:W-:-:S04]  /*0bc0*/  ISETP.NE.U32.AND P0, PT, RZ, UR4, PT ;  /* 0x00000004ff007c0c */ /* 0x000fc8000bf05070 */
[----:B------:R-:W-:-:S13]  /*0bd0*/  ISETP.NE.AND.EX P0, PT, RZ, UR5, PT, P0 ;  /* 0x00000005ff007c0c */ /* 0x000fda000bf05300 */
[----:B------:R-:W-:Y:S05]  /*0be0*/  @!P0 BRA `(.L_x_8) ;  /* 0x00000000000c8947 */ /* 0x000fea0003800000 */
[----:B------:R-:W0:Y:S02]  /*0bf0*/  LDC.64 R58, c[0x0][0x588] ;  /* 0x00016200ff3a7b82 */ /* 0x000e240000000a00 */
[----:B0-----:R1:W5:Y:S01]  /*0c00*/  LDG.E R58, desc[UR36][R58.64] ;  /* 0x000000243a3a7981 */ /* 0x001362000c1e1900 */
[----:B------:R-:W-:Y:S05]  /*0c10*/  BRA `(.L_x_7) ;  /* 0x0000000000087947 */ /* 0x000fea0003800000 */
.L_x_8:
[----:B------:R-:W-:Y:S02]  /*0c20*/  ULDC UR4, c[0x0][0x580] ;  /* 0x0001600000047ab9 */ /* 0x000fe40000000800 */
[----:B------:R-:W-:-:S07]  /*0c30*/  IMAD.U32 R58, RZ, RZ, UR4 ;  /* 0x00000004ff3a7e24 */ /* 0x000fce000f8e00ff */
.L_x_7:
[----:B------:R-:W-:Y:S02]  /*0c40*/  ULDC.64 UR4, c[0x0][0x5a0] ;  /* 0x0001680000047ab9 */ /* 0x000fe40000000a00 */
[----:B------:R-:W-:-:S04]  /*0c50*/  ISETP.NE.U32.AND P0, PT, RZ, UR4, PT ;  /* 0x00000004ff007c0c */ /* 0x000fc8000bf05070 */
[----:B------:R-:W-:-:S13]  /*0c60*/  ISETP.NE.AND.EX P0, PT, RZ, UR5, PT, P0 ;  /* 0x00000005ff007c0c */ /* 0x000fda000bf05300 */
[----:B------:R-:W-:Y:S05]  /*0c70*/  @!P0 BRA `(.L_x_9) ;  /* 0x00000000001c8947 */ /* 0x000fea0003800000 */
[----:B0-----:R-:W0:Y:S02]  /*0c80*/  LDC.64 R8, c[0x0][0x5a0] ;  /* 0x00016800ff087b82 */ /* 0x001e240000000a00 */
[----:B0-----:R-:W2:Y:S02]  /*0c90*/  LDG.E.64 R8, desc[UR36][R8.64] ;  /* 0x0000002408087981 */ /* 0x001ea4000c1e1b00 */
[----:B--2---:R-:W-:-:S04]  /*0ca0*/  ISETP.NE.U32.AND P0, PT, R8, RZ, PT ;  /* 0x000000ff0800720c */ /* 0x004fc80003f05070 */
[----:B------:R-:W-:-:S13]  /*0cb0*/  ISETP.NE.AND.EX P0, PT, R9, RZ, PT, P0 ;  /* 0x000000ff0900720c */ /* 0x000fda0003f05300 */
[----:B------:R-:W-:Y:S05]  /*0cc0*/  @!P0 BRA `(.L_x_9) ;  /* 0x0000000000088947 */ /* 0x000fea0003800000 */
[----:B-1----:R0:W5:Y:S01]  /*0cd0*/  LD.E R59, desc[UR36][R8.64] ;  /* 0x00000024083b7980 */ /* 0x002162000c101900 */
[----:B------:R-:W-:Y:S05]  /*0ce0*/  BRA `(.L_x_10) ;  /* 0x0000000000247947 */ /* 0x000fea0003800000 */
.L_x_9:
[----:B------:R-:W-:Y:S02]  /*0cf0*/  ULDC.64 UR4, c[0x0][0x590] ;  /* 0x0001640000047ab9 */ /* 0x000fe40000000a00 */
[----:B------:R-:W-:-:S04]  /*0d00*/  ISETP.NE.U32.AND P0, PT, RZ, UR4, PT ;  /* 0x00000004ff007c0c */ /* 0x000fc8000bf05070 */
[----:B------:R-:W-:-:S13]  /*0d10*/  ISETP.NE.AND.EX P0, PT, RZ, UR5, PT, P0 ;  /* 0x00000005ff007c0c */ /* 0x000fda000bf05300 */
[----:B------:R-:W-:Y:S05]  /*0d20*/  @!P0 BRA `(.L_x_11) ;  /* 0x00000000000c8947 */ /* 0x000fea0003800000 */
[----:B0-----:R-:W1:Y:S02]  /*0d30*/  LDC.64 R8, c[0x0][0x590] ;  /* 0x00016400ff087b82 */ /* 0x001e640000000a00 */
[----:B-1----:R1:W5:Y:S01]  /*0d40*/  LDG.E R59, desc[UR36][R8.64] ;  /* 0x00000024083b7981 */ /* 0x002362000c1e1900 */
[----:B------:R-:W-:Y:S05]  /*0d50*/  BRA `(.L_x_10) ;  /* 0x0000000000087947 */ /* 0x000fea0003800000 */
.L_x_11:
[----:B------:R-:W-:Y:S02]  /*0d60*/  ULDC UR4, c[0x0][0x584] ;  /* 0x0001610000047ab9 */ /* 0x000fe40000000800 */
[----:B-1----:R-:W-:-:S07]  /*0d70*/  IMAD.U32 R59, RZ, RZ, UR4 ;  /* 0x00000004ff3b7e24 */ /* 0x002fce000f8e00ff */
.L_x_10:
[----:B------:R-:W2:Y:S01]  /*0d80*/  LDC R2, c[0x0][0x65c] ;  /* 0x00019700ff027b82 */ /* 0x000ea20000000800 */
[----:B------:R-:W-:Y:S01]  /*0d90*/  ULDC UR6, c[0x0][0x28c] ;  /* 0x0000a30000067ab9 */ /* 0x000fe20000000800 */
[----:B------:R-:W-:Y:S01]  /*0da0*/  ISETP.NE.AND P0, PT, R10, 0x2, PT ;  /* 0x000000020a00780c */ /* 0x000fe20003f05270 */
[----:B------:R-:W-:Y:S01]  /*0db0*/  UIADD3 UR6, UR6, 0x1f, URZ ;  /* 0x0000001f06067890 */ /* 0x000fe2000fffe03f */
[----:B01----:R-:W-:Y:S01]  /*0dc0*/  IMAD.U32 R8, RZ, RZ, UR12 ;  /* 0x0000000cff087e24 */ /* 0x003fe2000f8e00ff */
[----:B------:R-:W-:Y:S01]  /*0dd0*/  UMOV UR38, URZ ;  /* 0x0000003f00267c82 */ /* 0x000fe20008000000 */
[----:B------:R-:W-:Y:S01]  /*0de0*/  IMAD.MOV.U32 R9, RZ, RZ, RZ ;  /* 0x000000ffff097224 */ /* 0x000fe200078e00ff */
[----:B------:R-:W-:Y:S01]  /*0df0*/  USHF.R.S32.HI UR7, URZ, 0x1f, UR6 ;  /* 0x0000001f3f077899 */ /* 0x000fe20008011406 */
[----:B------:R-:W-:Y:S01]  /*0e00*/  UMOV UR39, URZ ;  /* 0x0000003f00277c82 */ /* 0x000fe20008000000 */
[----:B------:R-:W-:Y:S02]  /*0e10*/  ULDC.64 UR8, c[0x0][0x650] ;  /* 0x0001940000087ab9 */ /* 0x000fe40000000a00 */
[----:B------:R-:W-:-:S04]  /*0e20*/  ULEA.HI UR7, UR7, UR6, URZ, 0x5 ;  /* 0x0000000607077291 */ /* 0x000fc8000f8f283f */
[----:B------:R-:W-:Y:S01]  /*0e30*/  USHF.R.S32.HI UR40, URZ, 0x5, UR7 ;  /* 0x000000053f287899 */ /* 0x000fe20008011407 */
[----:B--2---:R-:W-:-:S13]  /*0e40*/  ISETP.NE.AND P1, PT, R2, 0x1, PT ;  /* 0x000000010200780c */ /* 0x004fda0003f25270 */
[----:B------:R-:W0:Y:S01]  /*0e50*/  @P1 LDC R19, c[0x0][0x10] ;  /* 0x00000400ff131b82 */ /* 0x000e220000000800 */
[----:B------:R-:W-:Y:S02]  /*0e60*/  @P1 IMAD.MOV.U32 R7, RZ, RZ, RZ ;  /* 0x000000ffff071224 */ /* 0x000fe400078e00ff */
[----:B------:R-:W-:-:S05]  /*0e70*/  @P1 IMAD.MOV.U32 R17, RZ, RZ, RZ ;  /* 0x000000ffff111224 */ /* 0x000fca00078e00ff */
[----:B------:R-:W1:Y:S01]  /*0e80*/  @!P1 LDC R11, c[0x0][0xc] ;  /* 0x00000300ff0b9b82 */ /* 0x000e620000000800 */
[----:B------:R-:W-:Y:S01]  /*0e90*/  ULDC UR4, c[0x0][0xc] ;  /* 0x0000030000047ab9 */ /* 0x000fe20000000800 */
[----:B------:R-:W-:Y:S02]  /*0ea0*/  ULDC UR5, c[0x0][0x10] ;  /* 0x0000040000057ab9 */ /* 0x000fe40000000800 */
[----:B------:R-:W-:-:S04]  /*0eb0*/  UIMAD.WIDE.U32 UR4, UR4, UR5, URZ ;  /* 0x00000005040472a5 */ /* 0x000fc8000f8e003f */
[----:B------:R-:W2:Y:S01]  /*0ec0*/  LDC R2, c[0x0][0x14] ;  /* 0x00000500ff027b82 */ /* 0x000ea20000000800 */
[----:B0-----:R-:W-:-:S04]  /*0ed0*/  @P1 IMAD.WIDE.U32 R18, R19, UR12, R6 ;  /* 0x0000000c13121c25 */ /* 0x001fc8000f8e0006 */
[----:B------:R-:W-:Y:S02]  /*0ee0*/  @P1 IMAD.IADD R17, R19, 0x1, R17 ;  /* 0x0000000113111824 */ /* 0x000fe400078e0211 */
[----:B-1----:R-:W-:-:S04]  /*0ef0*/  @!P1 IMAD.WIDE.U32 R8, R6, R11, R8 ;  /* 0x0000000b06089225 */ /* 0x002fc800078e0008 */
[----:B------:R-:W-:Y:S02]  /*0f00*/  @!P1 IMAD.MOV.U32 R18, RZ, RZ, R8 ;  /* 0x000000ffff129224 */ /* 0x000fe400078e0008 */
[----:B------:R-:W-:Y:S02]  /*0f10*/  @!P1 IMAD.MOV.U32 R17, RZ, RZ, R9 ;  /* 0x000000ffff119224 */ /* 0x000fe400078e0009 */
[----:B--2---:R-:W-:-:S04]  /*0f20*/  IMAD.WIDE.U32 R12, R2, UR4, RZ ;  /* 0x00000004020c7c25 */ /* 0x004fc8000f8e00ff */
[----:B------:R-:W-:Y:S01]  /*0f30*/  IMAD R23, R2, UR5, RZ ;  /* 0x0000000502177c24 */ /* 0x000fe2000f8e02ff */
[----:B------:R0:W-:Y:S03]  /*0f40*/  STL.64 [R1], R12 ;  /* 0x0000000c01007387 */ /* 0x0001e60000100a00 */
[----:B------:R-:W-:Y:S01]  /*0f50*/  IMAD.IADD R23, R13, 0x1, R23 ;  /* 0x000000010d177824 */ /* 0x000fe200078e0217 */
[----:B------:R-:W-:Y:S06]  /*0f60*/  @P0 BRA `(.L_x_12) ;  /* 0x0000000000240947 */ /* 0x000fec0003800000 */
[----:B------:R-:W-:Y:S01]  /*0f70*/  USHF.R.U32.HI UR4, URZ, 0x1, UR40 ;  /* 0x000000013f047899 */ /* 0x000fe20008011628 */
[----:B------:R-:W-:Y:S01]  /*0f80*/  IADD3 R18, P0, R18, R12, RZ ;  /* 0x0000000c12127210 */ /* 0x000fe20007f1e0ff */
[----:B------:R-:W-:Y:S02]  /*0f90*/  UISETP.GE.U32.AND UP0, UPT, UR40, 0xe, UPT ;  /* 0x0000000e2800788c */ /* 0x000fe4000bf06070 */
[----:B------:R-:W-:Y:S02]  /*0fa0*/  UIMAD.WIDE.U32 UR4, UR4, -0x6db6db6d, URZ ;  /* 0x92492493040478a5 */ /* 0x000fe4000f8e003f */
[----:B------:R-:W-:Y:S01]  /*0fb0*/  IMAD.X R17, R23, 0x1, R17, P0 ;  /* 0x0000000117117824 */ /* 0x000fe200000e0611 */
[----:B------:R-:W-:Y:S01]  /*0fc0*/  UMOV UR39, URZ ;  /* 0x0000003f00277c82 */ /* 0x000fe20008000000 */
[----:B------:R-:W-:-:S04]  /*0fd0*/  USHF.R.U32.HI UR4, URZ, 0x2, UR5 ;  /* 0x000000023f047899 */ /* 0x000fc80008011605 */
[----:B------:R-:W-:Y:S02]  /*0fe0*/  UIMAD UR38, UR4, -0xe, UR40 ;  /* 0xfffffff2042678a4 */ /* 0x000fe4000f8e0228 */
[----:B------:R-:W-:-:S12]  /*0ff0*/  @UP0 ULOP3.LUT UR39, UR4, 0x1, URZ, 0xc0, !UPT ;  /* 0x0000000104270892 */ /* 0x000fd8000f8ec03f */
.L_x_12:
[----:B------:R-:W-:Y:S01]  /*1000*/  ISETP.GE.U32.AND P0, PT, R18, UR8, PT ;  /* 0x0000000812007c0c */ /* 0x000fe2000bf06070 */
[----:B------:R-:W-:Y:S01]  /*1010*/  IMAD.MOV.U32 R19, RZ, RZ, -0x1 ;  /* 0xffffffffff137424 */ /* 0x000fe200078e00ff */
[----:B------:R-:W-:Y:S01]  /*1020*/  PRMT R8, RZ, 0x7610, R8 ;  /* 0x00007610ff087816 */ /* 0x000fe20000000008 */
[----:B------:R-:W-:Y:S01]  /*1030*/  IMAD.MOV.U32 R22, RZ, RZ, -0x1 ;  /* 0xffffffffff167424 */ /* 0x000fe200078e00ff */
[----:B------:R-:W-:Y:S01]  /*1040*/  ISETP.GE.U32.AND.EX P0, PT, R17, UR9, PT, P0 ;  /* 0x0000000911007c0c */ /* 0x000fe2000bf06100 */
[----:B------:R-:W-:-:S12]  /*1050*/  IMAD.MOV.U32 R2, RZ, RZ, -0x1 ;  /* 0xffffffffff027424 */ /* 0x000fd800078e00ff */
[----:B------:R-:W-:Y:S05]  /*1060*/  @P0 BRA `(.L_x_13) ;  /* 0x00000004002c0947 */ /* 0x000fea0003800000 */
[----:B------:R-:W1:Y:S01]  /*1070*/  LDC.64 R26, c[0x0][0x628] ;  /* 0x00018a00ff1a7b82 */ /* 0x000e620000000a00 */
[----:B------:R-:W-:Y:S02]  /*1080*/  IMAD.MOV.U32 R8, RZ, RZ, R18 ;  /* 0x000000ffff087224 */ /* 0x000fe400078e0012 */
[----:B------:R-:W-:-:S05]  /*1090*/  IMAD.MOV.U32 R9, RZ, RZ, R17 ;  /* 0x000000ffff097224 */ /* 0x000fca00078e0011 */
[----:B------:R-:W2:Y:S08]  /*10a0*/  LDC R2, c[0x0][0x630] ;  /* 0x00018c00ff027b82 */ /* 0x000eb00000000800 */
[----:B------:R-:W3:Y:S01]  /*10b0*/  LDC.64 R28, c[0x0][0x620] ;  /* 0x00018800ff1c7b82 */ /* 0x000ee20000000a00 */
[----:B-1----:R-:W-:-:S04]  /*10c0*/  ISETP.NE.U32.AND P0, PT, R26, RZ, PT ;  /* 0x000000ff1a00720c */ /* 0x002fc80003f05070 */
[----:B------:R-:W-:-:S13]  /*10d0*/  ISETP.NE.AND.EX P0, PT, R27, RZ, PT, P0 ;  /* 0x000000ff1b00720c */ /* 0x000fda0003f05300 */
[----:B--23--:R-:W-:Y:S05]  /*10e0*/  @!P0 BRA `(.L_x_14) ;  /* 0x0000000000288947 */ /* 0x00cfea0003800000 */
[----:B0-----:R-:W0:Y:S02]  /*10f0*/  LDC R13, c[0x0][0x634] ;  /* 0x00018d00ff0d7b82 */ /* 0x001e240000000800 */
[----:B0-----:R-:W-:-:S05]  /*1100*/  IADD3 R13, P0, R18, R13, RZ ;  /* 0x0000000d120d7210 */ /* 0x001fca0007f1e0ff */
[----:B------:R-:W-:-:S04]  /*1110*/  IMAD.X R15, RZ, RZ, R17, P0 ;  /* 0x000000ffff0f7224 */ /* 0x000fc800000e0611 */
[----:B------:R-:W-:-:S04]  /*1120*/  IMAD.WIDE.U32 R8, R15, R26, RZ ;  /* 0x0000001a0f087225 */ /* 0x000fc800078e00ff */
[----:B------:R-:W-:-:S04]  /*1130*/  IMAD.WIDE.U32 R10, P0, R13, R27, R8 ;  /* 0x0000001b0d0a7225 */ /* 0x000fc80007800008 */
[----:B------:R-:W-:-:S04]  /*1140*/  IMAD.WIDE.U32 R8, R13, R26, RZ ;  /* 0x0000001a0d087225 */ /* 0x000fc800078e00ff */
[----:B------:R-:W-:Y:S01]  /*1150*/  IMAD.X R13, RZ, RZ, RZ, P0 ;  /* 0x000000ffff0d7224 */ /* 0x000fe200000e06ff */
[----:B------:R-:W-:Y:S01]  /*1160*/  IADD3 RZ, P0, R9, R10, RZ ;  /* 0x0000000a09ff7210 */ /* 0x000fe20007f1e0ff */
[----:B------:R-:W-:-:S04]  /*1170*/  IMAD.MOV.U32 R12, RZ, RZ, R11 ;  /* 0x000000ffff0c7224 */ /* 0x000fc800078e000b */
[----:B------:R-:W-:-:S08]  /*1180*/  IMAD.WIDE.U32.X R8, R15, R27, R12, P0 ;  /* 0x0000001b0f087225 */ /* 0x000fd000000e040c */
.L_x_14:
[----:B------:R-:W1:Y:S01]  /*1190*/  LDC.64 R32, c[0x0][0x640] ;  /* 0x00019000ff207b82 */ /* 0x000e620000000a00 */
[-C--:B------:R-:W-:Y:S01]  /*11a0*/  SHF.R.U64 R30, R8, R2.reuse, R9 ;  /* 0x00000002081e7219 */ /* 0x080fe20000001209 */
[----:B------:R-:W-:Y:S01]  /*11b0*/  IMAD.MOV.U32 R19, RZ, RZ, R17 ;  /* 0x000000ffff137224 */ /* 0x000fe200078e0011 */
[----:B------:R-:W-:Y:S01]  /*11c0*/  SHF.R.U32.HI R2, RZ, R2, R9 ;  /* 0x00000002ff027219 */ /* 0x000fe20000011609 */
[----:B------:R-:W-:Y:S01]  /*11d0*/  IMAD.MOV.U32 R26, RZ, RZ, 0x1 ;  /* 0x00000001ff1a7424 */ /* 0x000fe200078e00ff */
[----:B------:R-:W-:-:S03]  /*11e0*/  IADD3 R11, P0, RZ, -R30, RZ ;  /* 0x8000001eff0b7210 */ /* 0x000fc60007f1e0ff */
[----:B------:R-:W2:Y:S02]  /*11f0*/  LDC R10, c[0x0][0x618] ;  /* 0x00018600ff0a7b82 */ /* 0x000ea40000000800 */
[----:B------:R-:W-:-:S04]  /*1200*/  IMAD.X R9, RZ, RZ, ~R2, P0 ;  /* 0x000000ffff097224 */ /* 0x000fc800000e0e02 */
[-C--:B------:R-:W-:Y:S02]  /*1210*/  IMAD R2, R9, R28.reuse, RZ ;  /* 0x0000001c09027224 */ /* 0x080fe400078e02ff */
[----:B0-----:R-:W0:Y:S01]  /*1220*/  LDC R13, c[0x0][0x608] ;  /* 0x00018200ff0d7b82 */ /* 0x001e220000000800 */
[----:B------:R-:W-:-:S04]  /*1230*/  IMAD.WIDE.U32 R8, R11, R28, R18 ;  /* 0x0000001c0b087225 */ /* 0x000fc800078e0012 */
[----:B------:R-:W-:Y:S02]  /*1240*/  IMAD R11, R11, R29, R2 ;  /* 0x0000001d0b0b7224 */ /* 0x000fe400078e0202 */
[----:B------:R-:W-:Y:S01]  /*1250*/  IMAD.MOV.U32 R2, RZ, RZ, -0x1 ;  /* 0xffffffffff027424 */ /* 0x000fe200078e00ff */
[----:B------:R-:W3:Y:S01]  /*1260*/  LDC R31, c[0x0][0x658] ;  /* 0x00019600ff1f7b82 */ /* 0x000ee20000000800 */
[----:B------:R-:W-:Y:S01]  /*1270*/  IMAD.IADD R9, R9, 0x1, R11 ;  /* 0x0000000109097824 */ /* 0x000fe200078e020b */
[----:B-1----:R-:W-:-:S04]  /*1280*/  ISETP.NE.U32.AND P0, PT, R32, RZ, PT ;  /* 0x000000ff2000720c */ /* 0x002fc80003f05070 */
[----:B------:R-:W-:Y:S02]  /*1290*/  ISETP.NE.AND.EX P0, PT, R33, RZ, PT, P0 ;  /* 0x000000ff2100720c */ /* 0x000fe40003f05300 */
[----:B------:R-:W1:Y:S01]  /*12a0*/  LDC R29, c[0x0][0x600] ;  /* 0x00018000ff1d7b82 */ /* 0x000e620000000800 */
[-CC-:B--2---:R-:W-:Y:S02]  /*12b0*/  SHF.R.U64 R27, R8, R10.reuse, R9.reuse ;  /* 0x0000000a081b7219 */ /* 0x184fe40000001209 */
[----:B------:R-:W-:-:S05]  /*12c0*/  SHF.R.U32.HI R8, RZ, R10, R9 ;  /* 0x0000000aff087219 */ /* 0x000fca0000011609 */
[----:B------:R-:W2:Y:S01]  /*12d0*/  LDC R22, c[0x0][0x648] ;  /* 0x00019200ff167b82 */ /* 0x000ea20000000800 */
[-CC-:B0-----:R-:W-:Y:S02]  /*12e0*/  SHF.R.U64 R34, R27, R13.reuse, R8.reuse ;  /* 0x0000000d1b227219 */ /* 0x181fe40000001208 */
[----:B------:R-:W-:-:S05]  /*12f0*/  SHF.R.U32.HI R8, RZ, R13, R8 ;  /* 0x0000000dff087219 */ /* 0x000fca0000011608 */
[----:B------:R-:W0:Y:S01]  /*1300*/  LDC R24, c[0x0][0x638] ;  /* 0x00018e00ff187b82 */ /* 0x000e220000000800 */
[-CC-:B---3--:R-:W-:Y:S02]  /*1310*/  SHF.R.U64 R36, R34, R31.reuse, R8.reuse ;  /* 0x0000001f22247219 */ /* 0x188fe40000001208 */
[-C--:B------:R-:W-:Y:S02]  /*1320*/  SHF.L.U32 R2, R2, R31.reuse, RZ ;  /* 0x0000001f02027219 */ /* 0x080fe400000006ff */
[----:B------:R-:W-:Y:S01]  /*1330*/  SHF.R.U32.HI R9, RZ, R31, R8 ;  /* 0x0000001fff097219 */ /* 0x000fe20000011608 */
[----:B------:R-:W-:Y:S01]  /*1340*/  IMAD.MOV.U32 R8, RZ, RZ, R36 ;  /* 0x000000ffff087224 */ /* 0x000fe200078e0024 */
[----:B------:R-:W-:Y:S01]  /*1350*/  LOP3.LUT R15, RZ, R2, RZ, 0x33, !PT ;  /* 0x00000002ff0f7212 */ /* 0x000fe200078e33ff */
[----:B------:R-:W3:Y:S01]  /*1360*/  LDC R28, c[0x0][0x610] ;  /* 0x00018400ff1c7b82 */ /* 0x000ee20000000800 */
[----:B------:R-:W-:Y:S05]  /*1370*/  @!P0 BRA `(.L_x_15) ;  /* 0x0000000000288947 */ /* 0x000fea0003800000 */
[----:B------:R-:W4:Y:S02]  /*1380*/  LDC R13, c[0x0][0x64c] ;  /* 0x00019300ff0d7b82 */ /* 0x000f240000000800 */
[----:B----4-:R-:W-:-:S05]  /*1390*/  IADD3 R13, P0, R36, R13, RZ ;  /* 0x0000000d240d7210 */ /* 0x010fca0007f1e0ff */
        /* <DEDUP_REMOVED lines=8> */
.L_x_15:
[----:B--2---:R-:W-:Y:S01]  /*1420*/  SHF.R.U64 R7, R8, R22, R9 ;  /* 0x0000001608077219 */ /* 0x004fe20000001209 */
[----:B-1----:R-:W-:Y:S01]  /*1430*/  VIADD R8, R29, 0xffffffff ;  /* 0xffffffff1d087836 */ /* 0x002fe20000000000 */
[----:B------:R-:W-:Y:S01]  /*1440*/  SHF.L.U32 R2, R26, R31, RZ ;  /* 0x0000001f1a027219 */ /* 0x000fe200000006ff */
[----:B------:R-:W-:Y:S01]  /*1450*/  @P1 IMAD R21, R25, R20, R6 ;  /* 0x0000001419151224 */ /* 0x000fe200078e0206 */
[----:B------:R-:W-:Y:S01]  /*1460*/  LOP3.LUT R15, R34, R15, RZ, 0xc0, !PT ;  /* 0x0000000f220f7212 */ /* 0x000fe200078ec0ff */
[----:B------:R-:W-:Y:S01]  /*1470*/  IMAD.MOV R9, RZ, RZ, -R7 ;  /* 0x000000ffff097224 */ /* 0x000fe200078e0a07 */
[----:B------:R-:W-:-:S03]  /*1480*/  LOP3.LUT R8, R27, R8, RZ, 0xc0, !PT ;  /* 0x000000081b087212 */ /* 0x000fc600078ec0ff */
[----:B------:R-:W-:Y:S02]  /*1490*/  IMAD R6, R2, R7, R15 ;  /* 0x0000000702067224 */ /* 0x000fe400078e020f */
[----:B0-----:R-:W-:Y:S02]  /*14a0*/  IMAD R2, R9, R24, R36 ;  /* 0x0000001809027224 */ /* 0x001fe400078e0224 */
[----:B---3--:R-:W-:Y:S02]  /*14b0*/  IMAD R19, R6, R28, R21 ;  /* 0x0000001c06137224 */ /* 0x008fe400078e0215 */
[----:B------:R-:W-:Y:S02]  /*14c0*/  IMAD R2, R2, R29, R8 ;  /* 0x0000001d02027224 */ /* 0x000fe400078e0208 */
[----:B------:R-:W-:-:S03]  /*14d0*/  IMAD.MOV.U32 R6, RZ, RZ, 0x1 ;  /* 0x00000001ff067424 */ /* 0x000fc600078e00ff */
[----:B------:R-:W-:Y:S02]  /*14e0*/  SEL R22, R2, R19, !P1 ;  /* 0x0000001302167207 */ /* 0x000fe40004800000 */
[----:B------:R-:W-:Y:S01]  /*14f0*/  SEL R19, R19, R2, !P1 ;  /* 0x0000000213137207 */ /* 0x000fe20004800000 */
[----:B------:R-:W-:Y:S01]  /*1500*/  IMAD.MOV.U32 R2, RZ, RZ, R30 ;  /* 0x000000ffff027224 */ /* 0x000fe200078e001e */
[----:B------:R-:W-:-:S07]  /*1510*/  PRMT R8, R6, 0x7610, R8 ;  /* 0x0000761006087816 */ /* 0x000fce0000000008 */
.L_x_13:
[----:B------:R-:W-:Y:S05]  /*1520*/  @!P2 BRA `(.L_x_16) ;  /* 0x00000000000ca947 */ /* 0x000fea0003800000 */
[----:B------:R-:W-:Y:S01]  /*1530*/  UCGABAR_WAIT ;  /* 0x0000000000007dc7 */ /* 0x000fe20008000000 */
[----:B------:R-:W-:Y:S01]  /*1540*/  CCTL.IVALL ;  /* 0x00000000ff00798f */ /* 0x000fe20002000000 */
[----:B------:R-:W-:Y:S05]  /*1550*/  BRA `(.L_x_17) ;  /* 0x0000000000047947 */ /* 0x000fea0003800000 */
.L_x_16:
[----:B------:R-:W-:Y:S06]  /*1560*/  BAR.SYNC.DEFER_BLOCKING 0x0 ;  /* 0x0000000000007b1d */ /* 0x000fec0000010000 */
.L_x_17:
[----:B------:R-:W-:Y:S05]  /*1570*/  @!P3 BRA `(.L_x_18) ;  /* 0x00000030009cb947 */ /* 0x000fea0003800000 */
[----:B------:R-:W-:-:S13]  /*1580*/  ISETP.GT.U32.AND P0, PT, R35, 0x1, PT ;  /* 0x000000012300780c */ /* 0x000fda0003f04070 */
[----:B------:R-:W-:Y:S05]  /*1590*/  @P0 EXIT ;  /* 0x000000000000094d */ /* 0x000fea0003800000 */
.L_x_19:
[----:B------:R-:W-:-:S08]  /*15a0*/  NOP ;  /* 0x0000000000007918 */ /* 0x000fd00000000000 */
[----:B------:R-:W1:Y:S02]  /*15b0*/  USETMAXREG.TRY_ALLOC.CTAPOOL UP0, 0xe8 ;  /* 0x000000e8000079c8 */ /* 0x000e640008000600 */
[----:B-1----:R-:W-:-:S13]  /*15c0*/  PLOP3.LUT P0, PT, PT, PT, UP0, 0x80, 0x0 ;  /* 0x000000000000781c */ /* 0x002fda0003f0f008 */
[----:B------:R-:W-:Y:S05]  /*15d0*/  @!P0 BRA `(.L_x_19) ;  /* 0xfffffffc00f08947 */ /* 0x000fea000383ffff */
[----:B------:R-:W-:-:S13]  /*15e0*/  LOP3.LUT P0, RZ, R8, 0xff, RZ, 0xc0, !PT ;  /* 0x000000ff08ff7812 */ /* 0x000fda000780c0ff */
[----:B------:R-:W-:Y:S05]  /*15f0*/  @!P0 EXIT ;  /* 0x000000000000894d */ /* 0x000fea0003800000 */
[----:B------:R-:W1:Y:S01]  /*1600*/  S2UR UR4, SR_CgaCtaId ;  /* 0x00000000000479c3 */ /* 0x000e620000008800 */
[----:B------:R-:W-:Y:S01]  /*1610*/  VIADD R14, R14, 0xffffffff ;  /* 0xffffffff0e0e7836 */ /* 0x000fe20000000000 */
[CC--:B------:R-:W-:Y:S01]  /*1620*/  LEA.HI R4, R0.reuse, R3.reuse, RZ, 0x2 ;  /* 0x0000000300047211 */ /* 0x0c0fe200078f10ff */
[----:B------:R-:W-:Y:S01]  /*1630*/  UMOV UR41, 0x400 ;  /* 0x0000040000297882 */ /* 0x000fe20000000000 */
[----:B------:R-:W-:Y:S01]  /*1640*/  LEA.HI R0, R0, R3, RZ, 0x5 ;  /* 0x0000000300007211 */ /* 0x000fe200078f28ff */
[----:B------:R-:W-:Y:S01]  /*1650*/  UISETP.LT.AND UP0, UPT, UR40, 0x1, UPT ;  /* 0x000000012800788c */ /* 0x000fe2000bf01270 */
[----:B------:R-:W-:Y:S01]  /*1660*/  R2UR UR42, R14 ;  /* 0x000000000e2a72ca */ /* 0x000fe200000e0000 */
[----:B------:R-:W-:Y:S01]  /*1670*/  ULDC UR6, c[0x0][0x284] ;  /* 0x0000a10000067ab9 */ /* 0x000fe20000000800 */
[--C-:B------:R-:W-:Y:S01]  /*1680*/  SHF.R.S32.HI R60, RZ, 0x2, R4.reuse ;  /* 0x00000002ff3c7819 */ /* 0x100fe20000011404 */
[----:B------:R-:W-:Y:S01]  /*1690*/  USEL UR43, UR40, 0x1, UP0 ;  /* 0x00000001282b7887 */ /* 0x000fe20008000000 */
[----:B------:R-:W-:Y:S01]  /*16a0*/  SHF.R.S32.HI R5, RZ, 0x1f, R4 ;  /* 0x0000001fff057819 */ /* 0x000fe20000011404 */
[----:B------:R-:W-:Y:S01]  /*16b0*/  USHF.L.U32 UR46, UR40, 0x1, URZ ;  /* 0x00000001282e7899 */ /* 0x000fe2000800063f */
[----:B------:R-:W-:Y:S01]  /*16c0*/  LOP3.LUT R62, R4, 0xfffffffc, RZ, 0xc0, !PT ;  /* 0xfffffffc043e7812 */ /* 0x000fe200078ec0ff */
[----:B------:R-:W-:Y:S01]  /*16d0*/  UIADD3 UR43, -UR43, UR40, URZ ;  /* 0x000000282b2b7290 */ /* 0x000fe2000fffe13f */
[----:B------:R-:W-:-:S02]  /*16e0*/  LEA.HI R5, R5, R60, RZ, 0x3 ;  /* 0x0000003c05057211 */ /* 0x000fc400078f18ff */
[----:B------:R-:W-:Y:S01]  /*16f0*/  ISETP.NE.AND P0, PT, R14, RZ, PT ;  /* 0x000000ff0e00720c */ /* 0x000fe20003f05270 */
[----:B------:R-:W-:Y:S01]  /*1700*/  IMAD.IADD R62, R3, 0x1, -R62 ;  /* 0x00000001033e7824 */ /* 0x000fe200078e0a3e */
[----:B------:R-:W-:Y:S01]  /*1710*/  LOP3.LUT R5, R5, 0xfffffff8, RZ, 0xc0, !PT ;  /* 0xfffffff805057812 */ /* 0x000fe200078ec0ff */
[----:B------:R-:W-:Y:S01]  /*1720*/  USHF.L.U32 UR42, UR42, 0x3, URZ ;  /* 0x000000032a2a7899 */ /* 0x000fe2000800063f */
[----:B------:R-:W-:Y:S02]  /*1730*/  LOP3.LUT R74, R16, 0x1, RZ, 0xfc, !PT ;  /* 0x00000001104a7812 */ /* 0x000fe400078efcff */
[----:B------:R-:W-:Y:S01]  /*1740*/  SEL R75, RZ, 0x1, P0 ;  /* 0x00000001ff4b7807 */ /* 0x000fe20000000000 */
[----:B------:R-:W-:Y:S01]  /*1750*/  IMAD.IADD R60, R60, 0x1, -R5 ;  /* 0x000000013c3c7824 */ /* 0x000fe200078e0a05 */
[----:B-1----:R-:W-:Y:S01]  /*1760*/  ULEA UR41, UR4, UR41, 0x18 ;  /* 0x0000002904297291 */ /* 0x002fe2000f8ec03f */
[----:B------:R-:W-:Y:S01]  /*1770*/  SHF.R.S32.HI R5, RZ, 0x5, R0 ;  /* 0x00000005ff057819 */ /* 0x000fe20000011400 */
[----:B------:R-:W-:-:S02]  /*1780*/  IMAD.U32 R64, RZ, RZ, UR42 ;  /* 0x0000002aff407e24 */ /* 0x000fc4000f8e00ff */
[----:B------:R-:W-:Y:S01]  /*1790*/  UIADD3 UR47, UR41, 0xf0, URZ ;  /* 0x000000f0292f7890 */ /* 0x000fe2000fffe03f */
[--C-:B------:R-:W-:Y:S01]  /*17a0*/  SHF.R.S32.HI R61, RZ, 0x1f, R60.reuse ;  /* 0x0000001fff3d7819 */ /* 0x100fe2000001143c */
[----:B------:R-:W-:Y:S01]  /*17b0*/  UIADD3 UR4, UR41, 0x200, URZ ;  /* 0x0000020029047890 */ /* 0x000fe2000fffe03f */
[C-C-:B------:R-:W-:Y:S01]  /*17c0*/  IMAD R67, R5.reuse, -0x10, -R60.reuse ;  /* 0xfffffff005437824 */ /* 0x140fe200078e0a3c */
[----:B------:R-:W-:Y:S01]  /*17d0*/  UIADD3 UR5, UR41, 0x1c200, URZ ;  /* 0x0001c20029057890 */ /* 0x000fe2000fffe03f */
[C---:B------:R-:W-:Y:S01]  /*17e0*/  LOP3.LUT R66, R64.reuse, 0x8, RZ, 0xc0, !PT ;  /* 0x0000000840427812 */ /* 0x040fe200078ec0ff */
[----:B------:R-:W-:Y:S01]  /*17f0*/  USHF.R.U32.HI UR4, URZ, 0x4, UR4 ;  /* 0x000000043f047899 */ /* 0x000fe20008011604 */
[----:B------:R-:W-:Y:S01]  /*1800*/  IMAD.U32 R63, RZ, RZ, UR47 ;  /* 0x0000002fff3f7e24 */ /* 0x000fe2000f8e00ff */
[----:B------:R-:W-:Y:S01]  /*1810*/  USHF.R.U32.HI UR5, URZ, 0x4, UR5 ;  /* 0x000000043f057899 */ /* 0x000fe20008011605 */
[----:B------:R-:W-:Y:S01]  /*1820*/  IMAD.WIDE R60, R5, 0x10, R60 ;  /* 0x00000010053c7825 */ /* 0x000fe200078e023c */
[----:B------:R-:W-:Y:S01]  /*1830*/  ULOP3.LUT UR4, UR4, 0x3fff, URZ, 0xc0, !UPT ;  /* 0x00003fff04047892 */ /* 0x000fe2000f8ec03f */
[----:B------:R-:W-:Y:S01]  /*1840*/  LOP3.LUT R64, R64, 0x8, RZ, 0xc, !PT ;  /* 0x0000000840407812 */ /* 0x000fe200078e0cff */
[----:B------:R-:W-:Y:S01]  /*1850*/  ULOP3.LUT UR5, UR5, 0x3fff, URZ, 0xc0, !UPT ;  /* 0x00003fff05057892 */ /* 0x000fe2000f8ec03f */
[----:B------:R-:W-:Y:S01]  /*1860*/  VIADD R65, R63, UR42 ;  /* 0x0000002a3f417c36 */ /* 0x000fe20008000000 */
[----:B------:R-:W-:Y:S01]  /*1870*/  LOP3.LUT R66, R66, 0x18, RZ, 0x3c, !PT ;  /* 0x0000001842427812 */ /* 0x000fe200078e3cff */
[----:B------:R-:W-:Y:S01]  /*1880*/  VIADD R67, R67, UR6 ;  /* 0x0000000643437c36 */ /* 0x000fe20008000000 */
[----:B------:R-:W-:-:S02]  /*1890*/  ULOP3.LUT UR44, UR4, 0x10000, URZ, 0xfc, !UPT ;  /* 0x00010000042c7892 */ /* 0x000fc4000f8efc3f */
[----:B------:R-:W-:-:S12]  /*18a0*/  ULOP3.LUT UR45, UR5, 0x10000, URZ, 0xfc, !UPT ;  /* 0x00010000052d7892 */ /* 0x000fd8000f8efc3f */
.L_x_105:
[----:B------:R-:W-:Y:S01]  /*18b0*/  SHF.L.U32 R0, R75, 0x1f, RZ ;  /* 0x0000001f4b007819 */ /* 0x000fe200000006ff */
[----:B------:R-:W-:Y:S02]  /*18c0*/  ULDC UR4, c[0x0][0x28c] ;  /* 0x0000a30000047ab9 */ /* 0x000fe40000000800 */
[----:B------:R-:W-:Y:S01]  /*18d0*/  ISETP.LT.AND P1, PT, RZ, UR4, PT ;  /* 0x00000004ff007c0c */ /* 0x000fe2000bf21270 */
[----:B------:R-:W1:Y:S02]  /*18e0*/  SYNCS.PHASECHK.TRANS64.TRYWAIT P0, [R63+UR42], R0 ;  /* 0x000000003f0075a7 */ /* 0x000e64000800016a */
[----:B01-34-:R-:W-:Y:S10]  /*18f0*/  @!P0 BRA `(.L_x_20) ;  /* 0x0000004400408947 */ /* 0x01bff40003800000 */
.L_x_137:
[----:B------:R-:W-:Y:S05]  /*1900*/  @P1 BRA `(.L_x_21) ;  /* 0x0000000000401947 */ /* 0x000fea0003800000 */
[----:B-1----:R-:W-:Y:S01]  /*1910*/  MOV R0, 0x0 ;  /* 0x0000000000007802 */ /* 0x002fe20000000f00 */
[----:B------:R-:W-:Y:S01]  /*1920*/  ULDC.64 UR4, c[0x4][0x68] ;  /* 0x01001a0000047ab9 */ /* 0x000fe20000000a00 */
[----:B------:R-:W-:Y:S01]  /*1930*/  ULDC.64 UR6, c[0x4][0x8] ;  /* 0x0100020000067ab9 */ /* 0x000fe20000000a00 */
[----:B------:R-:W-:Y:S01]  /*1940*/  IMAD.U32 R4, RZ, RZ, UR4 ;  /* 0x00000004ff047e24 */ /* 0x000fe2000f8e00ff */
[----:B------:R1:W2:Y:S01]  /*1950*/  LDC.64 R14, c[0x4][R0] ;  /* 0x01000000000e7b82 */ /* 0x0002a20000000a00 */
[----:B------:R-:W-:Y:S01]  /*1960*/  IMAD.U32 R5, RZ, RZ, UR5 ;  /* 0x00000005ff057e24 */ /* 0x000fe2000f8e00ff */
[----:B------:R-:W-:Y:S01]  /*1970*/  ULDC.64 UR4, c[0x4][0x70] ;  /* 0x01001c0000047ab9 */ /* 0x000fe20000000a00 */
[----:B------:R-:W-:Y:S02]  /*1980*/  IMAD.U32 R10, RZ, RZ, UR6 ;  /* 0x00000006ff0a7e24 */ /* 0x000fe4000f8e00ff */
[----:B------:R-:W-:Y:S02]  /*1990*/  IMAD.U32 R6, RZ, RZ, UR4 ;  /* 0x00000004ff067e24 */ /* 0x000fe4000f8e00ff */
[----:B------:R-:W-:-:S02]  /*19a0*/  IMAD.U32 R7, RZ, RZ, UR5 ;  /* 0x00000005ff077e24 */ /* 0x000fc4000f8e00ff */
[----:B------:R-:W-:Y:S02]  /*19b0*/  IMAD.U32 R11, RZ, RZ, UR7 ;  /* 0x00000007ff0b7e24 */ /* 0x000fe4000f8e00ff */
[----:B------:R-:W-:Y:S02]  /*19c0*/  IMAD.MOV.U32 R8, RZ, RZ, 0x1e1 ;  /* 0x000001e1ff087424 */ /* 0x000fe400078e00ff */
[----:B0-----:R-:W-:Y:S02]  /*19d0*/  IMAD.MOV.U32 R12, RZ, RZ, 0x1 ;  /* 0x00000001ff0c7424 */ /* 0x001fe400078e00ff */
[----:B-1----:R-:W-:-:S07]  /*19e0*/  IMAD.MOV.U32 R13, RZ, RZ, RZ ;  /* 0x000000ffff0d7224 */ /* 0x002fce00078e00ff */
[----:B------:R-:W-:-:S07]  /*19f0*/  LEPC R20, `(.L_x_21) ;  /* 0x000000001014794e */ /* 0x000fce0000000000 */
[----:B--2--5:R-:W-:Y:S05]  /*1a00*/  CALL.ABS.NOINC R14 ;  /* 0x000000000e007343 */ /* 0x024fea0003c00000 */
.L_x_21:
[----:B------:R-:W-:-:S13]  /*1a10*/  ISETP.NE.AND P0, PT, R74, 0x3, PT ;  /* 0x000000034a00780c */ /* 0x000fda0003f05270 */
[----:B------:R-:W-:Y:S05]  /*1a20*/  @!P0 BRA `(.L_x_22) ;  /* 0x0000000000048947 */ /* 0x000fea0003800000 */
[----:B------:R-:W-:Y:S01]  /*1a30*/  BPT.TRAP 0x1 ;  /* 0x000000040000795c */ /* 0x000fe20000300000 */
.L_x_22:
[----:B------:R-:W-:Y:S02]  /*1a40*/  IMAD.U32 R3, RZ, RZ, UR38 ;  /* 0x00000026ff037e24 */ /* 0x000fe4000f8e00ff */
[----:B-1----:R-:W-:-:S03]  /*1a50*/  IMAD.U32 R0, RZ, RZ, UR39 ;  /* 0x00000027ff007e24 */ /* 0x002fc6000f8e00ff */
[----:B------:R-:W-:Y:S02]  /*1a60*/  LEA R3, R3, UR41, 0x3 ;  /* 0x0000002903037c11 */ /* 0x000fe4000f8e18ff */
[----:B------:R-:W-:-:S04]  /*1a70*/  SHF.L.U32 R0, R0, 0x1f, RZ ;  /* 0x0000001f00007819 */ /* 0x000fc800000006ff */
[----:B------:R1:W2:Y:S01]  /*1a80*/  SYNCS.PHASECHK.TRANS64.TRYWAIT P1, [R3+URZ], R0 ;  /* 0x00000000030075a7 */ /* 0x0002a2000802017f */
[----:B------:R-:W-:Y:S05]  /*1a90*/  @!P0 BRA `(.L_x_23) ;  /* 0x0000000000048947 */ /* 0x000fea0003800000 */
[----:B------:R-:W-:Y:S01]  /*1aa0*/  BPT.TRAP 0x1 ;  /* 0x000000040000795c */ /* 0x000fe20000300000 */
.L_x_23:
[----:B--2---:R-:W-:Y:S05]  /*1ab0*/  @P1 BRA `(.L_x_24) ;  /* 0x0000000000081947 */ /* 0x004fea0003800000 */
[----:B------:R-:W2:Y:S02]  /*1ac0*/  SYNCS.PHASECHK.TRANS64.TRYWAIT P1, [R3+URZ], R0 ;  /* 0x00000000030075a7 */ /* 0x000ea4000802017f */
[----:B--2---:R-:W-:Y:S05]  /*1ad0*/  @!P1 BRA `(.L_x_25) ;  /* 0x0000004000dc9947 */ /* 0x004fea0003800000 */
.L_x_24:
[----:B------:R-:W-:Y:S05]  /*1ae0*/  WARPSYNC.ALL ;  /* 0x0000000000007948 */ /* 0x000fea0003800000 */
[----:B------:R-:W-:Y:S01]  /*1af0*/  ULEA UR8, UR38, UR44, 0x9 ;  /* 0x0000002c26087291 */ /* 0x000fe2000f8e483f */
[----:B------:R-:W-:Y:S01]  /*1b00*/  WARPGROUP.ARRIVE ;  /* 0x00000000000079c5 */ /* 0x000fe20000000000 */
[----:B------:R-:W-:Y:S01]  /*1b10*/  ULEA UR9, UR38, UR45, 0x9 ;  /* 0x0000002d26097291 */ /* 0x000fe2000f8e483f */
[----:B-12---:R-:W-:Y:S01]  /*1b20*/  IMAD.U32 R0, RZ, RZ, UR43 ;  /* 0x0000002bff007e24 */ /* 0x006fe2000f8e00ff */
[----:B------:R-:W-:Y:S01]  /*1b30*/  UMOV UR5, 0x40000040 ;  /* 0x4000004000057882 */ /* 0x000fe20000000000 */
[----:B------:R-:W-:-:S02]  /*1b40*/  UMOV UR7, 0x40000040 ;  /* 0x4000004000077882 */ /* 0x000fc40000000000 */
[----:B------:R-:W-:Y:S01]  /*1b50*/  UMOV UR4, UR8 ;  /* 0x0000000800047c82 */ /* 0x000fe20008000000 */
[----:B------:R-:W-:Y:S01]  /*1b60*/  ISETP.GE.AND P1, PT, R0, 0x1, PT ;  /* 0x000000010000780c */ /* 0x000fe20003f26270 */
[----:B------:R-:W-:Y:S02]  /*1b70*/  UMOV UR6, UR9 ;  /* 0x0000000900067c82 */ /* 0x000fe40008000000 */
[----:B------:R-:W-:Y:S01]  /*1b80*/  HGMMA.64x64x8.F32.TF32 R24, gdesc[UR4], RZ, !UPT, gsb0 ;  /* 0x04e00000041879f0 */ /* 0x000fe2000c0028ff */
[----:B------:R-:W-:Y:S02]  /*1b90*/  UIADD3 UR4, UR8, 0x2, URZ ;  /* 0x0000000208047890 */ /* 0x000fe4000fffe03f */
[----:B------:R-:W-:Y:S01]  /*1ba0*/  UIADD3 UR6, UR9, 0x2, URZ ;  /* 0x0000000209067890 */ /* 0x000fe2000fffe03f */
[----:B------:R-:W-:Y:S01]  /*1bb0*/  UMOV UR5, 0x40000040 ;  /* 0x4000004000057882 */ /* 0x000fe20000000000 */
[----:B------:R-:W-:Y:S01]  /*1bc0*/  UMOV UR7, 0x40000040 ;  /* 0x4000004000077882 */ /* 0x000fe20000000000 */
[----:B------:R-:W-:-:S02]  /*1bd0*/  WARPGROUP.DEPBAR.LE gsb0, 0x0 ;  /* 0x00008000000079c5 */ /* 0x000fc40000010000 */
[----:B------:R-:W-:-:S06]  /*1be0*/  WARPGROUP.ARRIVE ;  /* 0x00000000000079c5 */ /* 0x000fcc0000000000 */
[----:B------:R-:W-:Y:S01]  /*1bf0*/  HGMMA.64x64x8.F32.TF32 R24, gdesc[UR4], R24, gsb0 ;  /* 0x04e00000041879f0 */ /* 0x000fe20008002818 */
[----:B------:R-:W-:Y:S02]  /*1c00*/  UIADD3 UR4, UR8, 0x4, URZ ;  /* 0x0000000408047890 */ /* 0x000fe4000fffe03f */
[----:B------:R-:W-:Y:S01]  /*1c10*/  UIADD3 UR6, UR9, 0x4, URZ ;  /* 0x0000000409067890 */ /* 0x000fe2000fffe03f */
[----:B------:R-:W-:Y:S01]  /*1c20*/  UMOV UR5, 0x40000040 ;  /* 0x4000004000057882 */ /* 0x000fe20000000000 */
[----:B------:R-:W-:Y:S01]  /*1c30*/  UMOV UR7, 0x40000040 ;  /* 0x4000004000077882 */ /* 0x000fe20000000000 */
[----:B------:R-:W-:Y:S02]  /*1c40*/  WARPGROUP.DEPBAR.LE gsb0, 0x0 ;  /* 0x00008000000079c5 */ /* 0x000fe40000010000 */
        /* <DEDUP_REMOVED lines=8> */
[----:B------:R-:W-:Y:S03]  /*1cd0*/  HGMMA.64x64x8.F32.TF32 R24, gdesc[UR4], R24, gsb0 ;  /* 0x04e00000041879f0 */ /* 0x000fe60008002818 */
[----:B------:R-:W-:Y:S02]  /*1ce0*/  WARPGROUP.DEPBAR.LE gsb0, 0x0 ;  /* 0x00008000000079c5 */ /* 0x000fe40000010000 */
[----:B------:R-:W-:Y:S05]  /*1cf0*/  @!P1 BRA `(.L_x_26) ;  /* 0x0000000400149947 */ /* 0x000fea0003800000 */
[----:B------:R-:W-:Y:S01]  /*1d00*/  UIADD3 UR4, UR38, 0x1, URZ ;  /* 0x0000000126047890 */ /* 0x000fe2000fffe03f */
[----:B------:R-:W-:Y:S02]  /*1d10*/  IMAD.U32 R0, RZ, RZ, UR43 ;  /* 0x0000002bff007e24 */ /* 0x000fe4000f8e00ff */
[----:B------:R-:W-:Y:S01]  /*1d20*/  IMAD.U32 R3, RZ, RZ, UR38 ;  /* 0x00000026ff037e24 */ /* 0x000fe2000f8e00ff */
[----:B------:R-:W-:-:S04]  /*1d30*/  UISETP.NE.AND UP0, UPT, UR4, 0xe, UPT ;  /* 0x0000000e0400788c */ /* 0x000fc8000bf05270 */
[----:B------:R-:W-:Y:S02]  /*1d40*/  USEL UR5, URZ, 0x1, UP0 ;  /* 0x000000013f057887 */ /* 0x000fe40008000000 */
[----:B------:R-:W-:Y:S02]  /*1d50*/  USEL UR8, UR4, URZ, UP0 ;  /* 0x0000003f04087287 */ /* 0x000fe40008000000 */
[----:B------:R-:W-:-:S06]  /*1d60*/  ULOP3.LUT UR5, UR39, UR5, URZ, 0x3c, !UPT ;  /* 0x0000000527057292 */ /* 0x000fcc000f8e3c3f */
[----:B------:R-:W-:-:S07]  /*1d70*/  IMAD.U32 R6, RZ, RZ, UR5 ;  /* 0x00000005ff067e24 */ /* 0x000fce000f8e00ff */
.L_x_33:
[----:B------:R-:W-:Y:S05]  /*1d80*/  @!P0 BRA `(.L_x_27) ;  /* 0x0000000000048947 */ /* 0x000fea0003800000 */
[----:B------:R-:W-:Y:S01]  /*1d90*/  BPT.TRAP 0x1 ;  /* 0x000000040000795c */ /* 0x000fe20000300000 */
.L_x_27:
[----:B------:R-:W-:Y:S01]  /*1da0*/  ULEA UR4, UR8, UR41, 0x3 ;  /* 0x0000002908047291 */ /* 0x000fe2000f8e183f */
[----:B------:R-:W-:-:S08]  /*1db0*/  SHF.L.U32 R4, R6, 0x1f, RZ ;  /* 0x0000001f06047819 */ /* 0x000fd000000006ff */
[----:B------:R1:W2:Y:S01]  /*1dc0*/  SYNCS.PHASECHK.TRANS64.TRYWAIT P1, [UR4], R4 ;  /* 0x00000004ff0075a7 */ /* 0x0002a20008020144 */
[----:B------:R-:W-:Y:S05]  /*1dd0*/  @!P0 BRA `(.L_x_28) ;  /* 0x0000000000048947 */ /* 0x000fea0003800000 */
[----:B------:R-:W-:Y:S01]  /*1de0*/  BPT.TRAP 0x1 ;  /* 0x000000040000795c */ /* 0x000fe20000300000 */
.L_x_28:
[----:B--2---:R-:W-:Y:S05]  /*1df0*/  @P1 BRA `(.L_x_29) ;  /* 0x0000000000081947 */ /* 0x004fea0003800000 */
[----:B------:R-:W2:Y:S02]  /*1e00*/  SYNCS.PHASECHK.TRANS64.TRYWAIT P1, [UR4], R4 ;  /* 0x00000004ff0075a7 */ /* 0x000ea40008020144 */
[----:B--2---:R-:W-:Y:S05]  /*1e10*/  @!P1 BRA `(.L_x_30) ;  /* 0x0000004000209947 */ /* 0x004fea0003800000 */
.L_x_29:
[----:B------:R-:W-:Y:S01]  /*1e20*/  ULEA UR9, UR8, UR44, 0x9 ;  /* 0x0000002c08097291 */ /* 0x000fe2000f8e483f */
[----:B------:R-:W-:Y:S01]  /*1e30*/  WARPGROUP.ARRIVE ;  /* 0x00000000000079c5 */ /* 0x000fe20000000000 */
[----:B------:R-:W-:Y:S01]  /*1e40*/  ULEA UR10, UR8, UR45, 0x9 ;  /* 0x0000002d080a7291 */ /* 0x000fe2000f8e483f */
[----:B------:R-:W-:Y:S01]  /*1e50*/  UMOV UR5, 0x40000040 ;  /* 0x4000004000057882 */ /* 0x000fe20000000000 */
[----:B------:R-:W-:-:S03]  /*1e60*/  UMOV UR7, 0x40000040 ;  /* 0x4000004000077882 */ /* 0x000fc60000000000 */
[----:B------:R-:W-:Y:S02]  /*1e70*/  UMOV UR4, UR9 ;  /* 0x0000000900047c82 */ /* 0x000fe40008000000 */
[----:B------:R-:W-:Y:S02]  /*1e80*/  UMOV UR6, UR10 ;  /* 0x0000000a00067c82 */ /* 0x000fe40008000000 */
[----:B------:R-:W-:Y:S01]  /*1e90*/  HGMMA.64x64x8.F32.TF32 R24, gdesc[UR4], R24, gsb0 ;  /* 0x04e00000041879f0 */ /* 0x000fe20008002818 */
        /* <DEDUP_REMOVED lines=23> */
[----:B------:R-:W-:Y:S01]  /*2010*/  BPT.TRAP 0x1 ;  /* 0x000000040000795c */ /* 0x000fe20000300000 */
.L_x_31:
[----:B------:R-:W-:-:S13]  /*2020*/  ISETP.NE.AND P1, PT, R57, RZ, PT ;  /* 0x000000ff3900720c */ /* 0x000fda0003f25270 */
[----:B-12---:R-:W-:-:S05]  /*2030*/  @P1 LEA R4, R3, UR41, 0x3 ;  /* 0x0000002903041c11 */ /* 0x006fca000f8e18ff */
[----:B------:R-:W-:-:S05]  /*2040*/  @P1 VIADD R5, R4, 0x70 ;  /* 0x0000007004051836 */ /* 0x000fca0000000000 */
[----:B------:R-:W-:-:S04]  /*2050*/  @P1 PRMT R5, R56, 0x654, R5 ;  /* 0x0000065438051816 */ /* 0x000fc80000000005 */
[----:B------:R1:W-:Y:S01]  /*2060*/  @P1 SYNCS.ARRIVE.TRANS64.RED.A1T0 RZ, [R5+URZ], RZ ;  /* 0x000000ff05ff19a7 */ /* 0x0003e2000810043f */
[----:B------:R-:W-:-:S13]  /*2070*/  ISETP.GT.U32.AND P1, PT, R16, 0x1, PT ;  /* 0x000000011000780c */ /* 0x000fda0003f24070 */
[----:B-1----:R-:W-:Y:S05]  /*2080*/  @P1 BRA `(.L_x_32) ;  /* 0x0000000000041947 */ /* 0x002fea0003800000 */
[----:B------:R-:W-:Y:S01]  /*2090*/  BPT.TRAP 0x1 ;  /* 0x000000040000795c */ /* 0x000fe20000300000 */
.L_x_32:
[----:B------:R-:W-:Y:S01]  /*20a0*/  UIADD3 UR8, UR8, 0x1, URZ ;  /* 0x0000000108087890 */ /* 0x000fe2000fffe03f */
[C---:B------:R-:W-:Y:S01]  /*20b0*/  ISETP.GT.AND P2, PT, R0.reuse, 0x1, PT ;  /* 0x000000010000780c */ /* 0x040fe20003f44270 */
[----:B------:R-:W-:Y:S02]  /*20c0*/  VIADD R3, R3, 0x1 ;  /* 0x0000000103037836 */ /* 0x000fe40000000000 */
[----:B------:R-:W-:Y:S01]  /*20d0*/  UISETP.NE.AND UP0, UPT, UR8, 0xe, UPT ;  /* 0x0000000e0800788c */ /* 0x000fe2000bf05270 */
[----:B------:R-:W-:Y:S02]  /*20e0*/  VIADD R0, R0, 0xffffffff ;  /* 0xffffffff00007836 */ /* 0x000fe40000000000 */
[C---:B------:R-:W-:Y:S01]  /*20f0*/  ISETP.NE.AND P1, PT, R3.reuse, 0xe, PT ;  /* 0x0000000e0300780c */ /* 0x040fe20003f25270 */
[----:B------:R-:W-:Y:S02]  /*2100*/  USEL UR4, URZ, 0x1, UP0 ;  /* 0x000000013f047887 */ /* 0x000fe40008000000 */
[----:B------:R-:W-:Y:S01]  /*2110*/  USEL UR8, UR8, URZ, UP0 ;  /* 0x0000003f08087287 */ /* 0x000fe20008000000 */
[----:B------:R-:W-:-:S03]  /*2120*/  SEL R3, R3, RZ, P1 ;  /* 0x000000ff03037207 */ /* 0x000fc60000800000 */
[----:B------:R-:W-:Y:S01]  /*2130*/  LOP3.LUT R6, R6, UR4, RZ, 0x3c, !PT ;  /* 0x0000000406067c12 */ /* 0x000fe2000f8e3cff */
[----:B------:R-:W-:Y:S07]  /*2140*/  @P2 BRA `(.L_x_33) ;  /* 0xfffffffc000c2947 */ /* 0x000fee000383ffff */
.L_x_26:
[----:B------:R-:W1:Y:S01]  /*2150*/  LDC R0, c[0x0][0x28c] ;  /* 0x0000a300ff007b82 */ /* 0x000e620000000800 */
[----:B------:R2:W-:Y:S01]  /*2160*/  SYNCS.ARRIVE.TRANS64.A1T0 RZ, [R64+UR47], RZ ;  /* 0x000000ff40ff79a7 */ /* 0x0005e2000810002f */
[----:B-1----:R-:W-:-:S13]  /*2170*/  ISETP.GE.AND P1, PT, R0, 0x1, PT ;  /* 0x000000010000780c */ /* 0x002fda0003f26270 */
[----:B--2---:R-:W-:Y:S05]  /*2180*/  @!P1 BRA `(.L_x_34) ;  /* 0x00000000004c9947 */ /* 0x004fea0003800000 */
[----:B------:R-:W-:Y:S05]  /*2190*/  @!P0 BRA `(.L_x_35) ;  /* 0x0000000000048947 */ /* 0x000fea0003800000 */
[----:B------:R-:W-:Y:S01]  /*21a0*/  BPT.TRAP 0x1 ;  /* 0x000000040000795c */ /* 0x000fe20000300000 */
.L_x_35:
[----:B------:R-:W-:Y:S01]  /*21b0*/  ISETP.NE.AND P0, PT, R57, RZ, PT ;  /* 0x000000ff3900720c */ /* 0x000fe20003f05270 */
[----:B------:R-:W-:Y:S01]  /*21c0*/  BSSY B0, `(.L_x_36) ;  /* 0x000000d000007945 */ /* 0x000fe20003800000 */
[----:B------:R-:W-:-:S11]  /*21d0*/  ISETP.GT.U32.AND P1, PT, R16, 0x1, PT ;  /* 0x000000011000780c */ /* 0x000fd60003f24070 */
[----:B------:R-:W-:Y:S05]  /*21e0*/  @!P0 BRA `(.L_x_37) ;  /* 0x0000000000288947 */ /* 0x000fea0003800000 */
[----:B------:R-:W-:-:S04]  /*21f0*/  UIADD3 UR6, UR43, UR38, URZ ;  /* 0x000000262b067290 */ /* 0x000fc8000fffe03f */
[----:B------:R-:W-:-:S04]  /*2200*/  USHF.R.U32.HI UR4, URZ, 0x1, UR6 ;  /* 0x000000013f047899 */ /* 0x000fc80008011606 */
[----:B------:R-:W-:-:S04]  /*2210*/  UIMAD.WIDE.U32 UR4, UR4, -0x6db6db6d, URZ ;  /* 0x92492493040478a5 */ /* 0x000fc8000f8e003f */
[----:B------:R-:W-:-:S04]  /*2220*/  USHF.R.U32.HI UR4, URZ, 0x2, UR5 ;  /* 0x000000023f047899 */ /* 0x000fc80008011605 */
[----:B------:R-:W-:-:S04]  /*2230*/  UIMAD UR6, UR4, -0xe, UR6 ;  /* 0xfffffff2040678a4 */ /* 0x000fc8000f8e0206 */
[----:B------:R-:W-:-:S04]  /*2240*/  ULEA UR6, UR6, UR41, 0x3 ;  /* 0x0000002906067291 */ /* 0x000fc8000f8e183f */
[----:B------:R-:W-:-:S06]  /*2250*/  UIADD3 UR6, UR6, 0x70, URZ ;  /* 0x0000007006067890 */ /* 0x000fcc000fffe03f */
[----:B------:R-:W-:-:S05]  /*2260*/  IMAD.U32 R3, RZ, RZ, UR6 ;  /* 0x00000006ff037e24 */ /* 0x000fca000f8e00ff */
[----:B------:R-:W-:-:S04]  /*2270*/  PRMT R0, R56, 0x654, R3 ;  /* 0x0000065438007816 */ /* 0x000fc80000000003 */
[----:B------:R1:W-:Y:S03]  /*2280*/  SYNCS.ARRIVE.TRANS64.RED.A1T0 RZ, [R0+URZ], RZ ;  /* 0x000000ff00ff79a7 */ /* 0x0003e6000810043f */
.L_x_37:
[----:B------:R-:W-:Y:S05]  /*2290*/  BSYNC B0 ;  /* 0x0000000000007941 */ /* 0x000fea0003800000 */
.L_x_36:
[----:B------:R-:W-:Y:S05]  /*22a0*/  @P1 BRA `(.L_x_34) ;  /* 0x0000000000041947 */ /* 0x000fea0003800000 */
[----:B------:R-:W-:Y:S01]  /*22b0*/  BPT.TRAP 0x1 ;  /* 0x000000040000795c */ /* 0x000fe20000300000 */
.L_x_34:
[----:B-1----:R-:W-:Y:S01]  /*22c0*/  SHF.L.U32 R0, R75, 0x1f, RZ ;  /* 0x0000001f4b007819 */ /* 0x002fe200000006ff */
[----:B------:R-:W-:Y:S01]  /*22d0*/  UIADD3 UR38, UR46, UR38, URZ ;  /* 0x000000262e267290 */ /* 0x000fe2000fffe03f */
[----:B------:R-:W1:Y:S01]  /*22e0*/  LDC R7, c[0x0][0x288] ;  /* 0x0000a200ff077b82 */ /* 0x000e620000000800 */
[----:B------:R-:W-:Y:S01]  /*22f0*/  UISETP.GE.U32.AND UP1, UPT, UR46, 0xe, UPT ;  /* 0x0000000e2e00788c */ /* 0x000fe2000bf26070 */
[----:B------:R-:W-:Y:S01]  /*2300*/  IMAD.SHL.U32 R8, R62, 0x2, RZ ;  /* 0x000000023e087824 */ /* 0x000fe200078e00ff */
[----:B------:R-:W-:Y:S02]  /*2310*/  UISETP.GT.U32.AND UP0, UPT, UR38, 0xd, UPT ;  /* 0x0000000d2600788c */ /* 0x000fe4000bf04070 */
[----:B------:R-:W-:Y:S02]  /*2320*/  USHF.R.U32.HI UR4, URZ, 0x1, UR38 ;  /* 0x000000013f047899 */ /* 0x000fe40008011626 */
[----:B------:R-:W-:Y:S01]  /*2330*/  UISETP.LT.U32.AND UP0, UPT, UR46, 0xe, UP0 ;  /* 0x0000000e2e00788c */ /* 0x000fe20008701070 */
[----:B------:R-:W2:Y:S01]  /*2340*/  SYNCS.PHASECHK.TRANS64.TRYWAIT P0, [R63+UR42+0x10], R0 ;  /* 0x000010003f0075a7 */ /* 0x000ea2000800016a */
[----:B------:R-:W-:Y:S01]  /*2350*/  UIMAD.WIDE.U32 UR4, UR4, -0x6db6db6d, URZ ;  /* 0x92492493040478a5 */ /* 0x000fe2000f8e003f */
[----:B------:R-:W-:Y:S01]  /*2360*/  SHF.R.S32.HI R9, RZ, 0x1f, R8 ;  /* 0x0000001fff097819 */ /* 0x000fe20000011408 */
[----:B------:R-:W-:-:S02]  /*2370*/  USEL UR6, URZ, 0x1, !UP0 ;  /* 0x000000013f067887 */ /* 0x000fc4000c000000 */
[----:B------:R-:W-:Y:S02]  /*2380*/  USHF.R.U32.HI UR4, URZ, 0x2, UR5 ;  /* 0x000000023f047899 */ /* 0x000fe40008011605 */
[----:B------:R-:W-:Y:S02]  /*2390*/  ULOP3.LUT UR39, UR39, UR6, URZ, 0x3c, !UPT ;  /* 0x0000000627277292 */ /* 0x000fe4000f8e3c3f */
[----:B------:R-:W-:Y:S02]  /*23a0*/  UIMAD UR38, UR4, -0xe, UR38 ;  /* 0xfffffff2042678a4 */ /* 0x000fe4000f8e0226 */
[----:B------:R-:W-:Y:S01]  /*23b0*/  @UP1 ULOP3.LUT UR39, UR39, 0x1, UR4, 0x78, !UPT ;  /* 0x0000000127271892 */ /* 0x000fe2000f8e7804 */
[----:B-12---:R-:W-:Y:S11]  /*23c0*/  @!P0 BRA `(.L_x_38) ;  /* 0x0000003800cc8947 */ /* 0x006ff60003800000 */
.L_x_138:
[----:B-1----:R-:W-:Y:S01]  /*23d0*/  IMAD.SHL.U32 R0, R19, 0x40, RZ ;  /* 0x0000004013007824 */ /* 0x002fe200078e00ff */
[----:B------:R-:W-:Y:S01]  /*23e0*/  ULDC UR6, c[0x0][0x284] ;  /* 0x0000a10000067ab9 */ /* 0x000fe20000000800 */
[----:B------:R-:W-:Y:S01]  /*23f0*/  IMAD.SHL.U32 R14, R22, 0x40, RZ ;  /* 0x00000040160e7824 */ /* 0x000fe200078e00ff */
[----:B------:R-:W-:Y:S01]  /*2400*/  SHF.R.S32.HI R11, RZ, 0x1f, R2 ;  /* 0x0000001fff0b7819 */ /* 0x000fe20000011402 */
[----:B------:R-:W-:Y:S01]  /*2410*/  ULDC.64 UR4, c[0x0][0x5d0] ;  /* 0x0001740000047ab9 */ /* 0x000fe20000000a00 */
[----:B------:R-:W-:Y:S01]  /*2420*/  ISETP.GE.AND P0, PT, R0, UR6, PT ;  /* 0x0000000600007c0c */ /* 0x000fe2000bf06270 */
[----:B------:R-:W-:Y:S01]  /*2430*/  IMAD.WIDE.U32 R4, R2, UR4, R8 ;  /* 0x0000000402047c25 */ /* 0x000fe2000f8e0008 */
[----:B------:R-:W-:Y:S02]  /*2440*/  SHF.R.S32.HI R15, RZ, 0x1f, R14 ;  /* 0x0000001fff0f7819 */ /* 0x000fe4000001140e */
[C---:B------:R-:W-:Y:S01]  /*2450*/  ISETP.GE.OR P0, PT, R14.reuse, R7, P0 ;  /* 0x000000070e00720c */ /* 0x040fe20000706670 */
[----:B------:R-:W-:Y:S01]  /*2460*/  IMAD R3, R11, UR4, RZ ;  /* 0x000000040b037c24 */ /* 0x000fe2000f8e02ff */
[----:B------:R-:W-:-:S03]  /*2470*/  IADD3 R4, P1, R14, R4, RZ ;  /* 0x000000040e047210 */ /* 0x000fc60007f3e0ff */
[----:B------:R-:W-:-:S05]  /*2480*/  IMAD R3, R2, UR5, R3 ;  /* 0x0000000502037c24 */ /* 0x000fca000f8e0203 */
[----:B------:R-:W-:-:S03]  /*2490*/  IADD3.X R5, R15, R5, R3, P1, !PT ;  /* 0x000000050f057210 */ /* 0x000fc60000ffe403 */
[----:B------:R-:W-:Y:S05]  /*24a0*/  @P0 BRA `(.L_x_39) ;  /* 0x0000001c00200947 */ /* 0x000fea0003800000 */
[----:B------:R-:W1:Y:S01]  /*24b0*/  LDC.64 R76, c[0x0][0x5c8] ;  /* 0x00017200ff4c7b82 */ /* 0x000e620000000a00 */
[----:B-----5:R-:W-:Y:S01]  /*24c0*/  FSETP.NEU.AND P1, PT, R59, RZ, PT ;  /* 0x000000ff3b00720b */ /* 0x020fe20003f2d000 */
[----:B------:R-:W-:Y:S01]  /*24d0*/  IMAD R3, R62, -0x2, R7 ;  /* 0xfffffffe3e037824 */ /* 0x000fe200078e0207 */
[----:B------:R-:W-:Y:S01]  /*24e0*/  BSSY B0, `(.L_x_39) ;  /* 0x00001c4000007945 */ /* 0x000fe20003800000 */
[----:B------:R-:W-:-:S04]  /*24f0*/  IMAD.WIDE R70, R19, 0x40, R60 ;  /* 0x0000004013467825 */ /* 0x000fc800078e023c */
[----:B------:R-:W-:Y:S02]  /*2500*/  IMAD.IADD R3, R3, 0x1, -R14 ;  /* 0x0000000103037824 */ /* 0x000fe400078e0a0e */
[----:B------:R-:W-:-:S03]  /*2510*/  IMAD.IADD R0, R67, 0x1, -R0 ;  /* 0x0000000143007824 */ /* 0x000fc600078e0a00 */
[----:B------:R-:W-:-:S04]  /*2520*/  ISETP.GT.AND P0, PT, R3, RZ, PT ;  /* 0x000000ff0300720c */ /* 0x000fc80003f04270 */
[----:B------:R-:W-:Y:S01]  /*2530*/  ISETP.GT.AND P4, PT, R0, RZ, P0 ;  /* 0x000000ff0000720c */ /* 0x000fe20000784270 */
[-C--:B-1----:R-:W-:Y:S02]  /*2540*/  IMAD R6, R71, R76.reuse, RZ ;  /* 0x0000004c47067224 */ /* 0x082fe400078e02ff */
[----:B------:R-:W-:-:S04]  /*2550*/  IMAD.WIDE.U32 R72, R70, R76, R4 ;  /* 0x0000004c46487225 */ /* 0x000fc800078e0004 */
[----:B------:R-:W-:-:S04]  /*2560*/  IMAD R5, R70, R77, R6 ;  /* 0x0000004d46057224 */ /* 0x000fc800078e0206 */
[----:B------:R-:W-:Y:S01]  /*2570*/  IMAD.IADD R7, R73, 0x1, R5 ;  /* 0x0000000149077824 */ /* 0x000fe200078e0205 */
[----:B------:R-:W-:Y:S06]  /*2580*/  @!P1 BRA `(.L_x_40) ;  /* 0x0000001000e49947 */ /* 0x000fec0003800000 */
[----:B------:R-:W1:Y:S01]  /*2590*/  LDC.64 R78, c[0x0][0x5b8] ;  /* 0x00016e00ff4e7b82 */ /* 0x000e620000000a00 */
[----:B------:R-:W-:-:S07]  /*25a0*/  ULDC.64 UR4, c[0x0][0x5c0] ;  /* 0x0001700000047ab9 */ /* 0x000fce0000000a00 */
[----:B------:R-:W2:Y:S08]  /*25b0*/  LDC.64 R80, c[0x0][0x5b0] ;  /* 0x00016c00ff507b82 */ /* 0x000eb00000000a00 */
[----:B------:R-:W0:Y:S01]  /*25c0*/  LDC.64 R82, c[0x0][0x5a8] ;  /* 0x00016a00ff527b82 */ /* 0x000e220000000a00 */
[-C--:B-1----:R-:W-:Y:S02]  /*25d0*/  IMAD R6, R11, R78.reuse, RZ ;  /* 0x0000004e0b067224 */ /* 0x082fe400078e02ff */
[----:B------:R-:W-:-:S04]  /*25e0*/  IMAD.WIDE.U32 R4, R2, R78, R8 ;  /* 0x0000004e02047225 */ /* 0x000fc800078e0008 */
[----:B------:R-:W-:Y:S01]  /*25f0*/  IMAD R73, R2, R79, R6 ;  /* 0x0000004f02497224 */ /* 0x000fe200078e0206 */
[----:B------:R-:W-:Y:S01]  /*2600*/  IADD3 R10, P1, R14, R4, RZ ;  /* 0x000000040e0a7210 */ /* 0x000fe20007f3e0ff */
[----:B--2---:R-:W-:-:S03]  /*2610*/  IMAD R4, R71, R80, RZ ;  /* 0x0000005047047224 */ /* 0x004fc600078e02ff */
[----:B------:R-:W-:Y:S01]  /*2620*/  IADD3.X R11, R15, R5, R73, P1, !PT ;  /* 0x000000050f0b7210 */ /* 0x000fe20000ffe449 */
[C---:B------:R-:W-:Y:S02]  /*2630*/  IMAD R71, R70.reuse, R81, R4 ;  /* 0x0000005146477224 */ /* 0x040fe400078e0204 */
[----:B------:R-:W-:-:S04]  /*2640*/  IMAD.WIDE.U32 R4, R70, R80, R10 ;  /* 0x0000005046047225 */ /* 0x000fc800078e000a */
[----:B------:R-:W-:Y:S01]  /*2650*/  IMAD.IADD R5, R5, 0x1, R71 ;  /* 0x0000000105057824 */ /* 0x000fe200078e0247 */
[----:B0-----:R-:W-:-:S04]  /*2660*/  LEA R12, P1, R4, R82, 0x2 ;  /* 0x00000052040c7211 */ /* 0x001fc800078210ff */
[----:B------:R-:W-:-:S05]  /*2670*/  LEA.HI.X R13, R4, R83, R5, 0x2, P1 ;  /* 0x00000053040d7211 */ /* 0x000fca00008f1405 */
[----:B------:R0:W2:Y:S01]  /*2680*/  @P4 LDG.E.LTC128B R22, desc[UR36][R12.64] ;  /* 0x000000240c164981 */ /* 0x0000a2000c1e1920 */
[----:B------:R-:W-:Y:S01]  /*2690*/  IMAD.WIDE.U32 R4, R70, R80, R14 ;  /* 0x0000005046047225 */ /* 0x000fe200078e000e */
[----:B------:R-:W-:Y:S01]  /*26a0*/  SHF.L.U64.HI R69, R80, 0x3, R81 ;  /* 0x0000000350457819 */ /* 0x000fe20000010251 */
[----:B------:R-:W-:Y:S01]  /*26b0*/  BSSY B1, `(.L_x_41) ;  /* 0x0000017000017945 */ /* 0x000fe20003800000 */
[----:B------:R-:W-:Y:S01]  /*26c0*/  ISETP.GT.AND P0, PT, R0, 0x8, P0 ;  /* 0x000000080000780c */ /* 0x000fe20000704270 */
[----:B------:R-:W-:Y:S01]  /*26d0*/  IMAD.SHL.U32 R68, R80, 0x8, RZ ;  /* 0x0000000850447824 */ /* 0x000fe200078e00ff */
[----:B------:R-:W-:-:S03]  /*26e0*/  IADD3 R20, P1, R8, R4, RZ ;  /* 0x0000000408147210 */ /* 0x000fc60007f3e0ff */
[----:B------:R-:W-:Y:S01]  /*26f0*/  IMAD.WIDE.U32 R68, R70, R80, R68 ;  /* 0x0000005046447225 */ /* 0x000fe200078e0044 */
[----:B------:R-:W-:Y:S02]  /*2700*/  IADD3.X R21, R9, R71, R5, P1, !PT ;  /* 0x0000004709157210 */ /* 0x000fe40000ffe405 */
[----:B------:R-:W-:Y:S01]  /*2710*/  LEA R6, P1, R72, UR4, 0x2 ;  /* 0x0000000448067c11 */ /* 0x000fe2000f8210ff */
[----:B------:R-:W-:Y:S01]  /*2720*/  IMAD.IADD R71, R71, 0x1, R69 ;  /* 0x0000000147477824 */ /* 0x000fe200078e0245 */
[----:B0-----:R-:W-:Y:S01]  /*2730*/  IADD3 R13, P2, R10, R68, RZ ;  /* 0x000000440a0d7210 */ /* 0x001fe20007f5e0ff */
[----:B------:R-:W-:Y:S01]  /*2740*/  IMAD.WIDE.U32 R20, R2, R78, R20 ;  /* 0x0000004e02147225 */ /* 0x000fe200078e0014 */
[----:B------:R-:W-:Y:S02]  /*2750*/  LEA.HI.X R7, R72, UR5, R7, 0x2, P1 ;  /* 0x0000000548077c11 */ /* 0x000fe400088f1407 */
[-C--:B------:R-:W-:Y:S01]  /*2760*/  LEA R12, P3, R13, R82.reuse, 0x2 ;  /* 0x000000520d0c7211 */ /* 0x080fe200078610ff */
[----:B------:R-:W-:Y:S01]  /*2770*/  IMAD.IADD R19, R73, 0x1, R21 ;  /* 0x0000000149137824 */ /* 0x000fe200078e0215 */
[----:B------:R-:W-:Y:S01]  /*2780*/  LEA R4, P1, R20, R82, 0x2 ;  /* 0x0000005214047211 */ /* 0x000fe200078210ff */
[----:B--2---:R-:W-:-:S04]  /*2790*/  FMUL R5, R22, R59 ;  /* 0x0000003b16057220 */ /* 0x004fc80000400000 */
[----:B------:R-:W-:Y:S01]  /*27a0*/  FFMA R21, R24, R58, R5 ;  /* 0x0000003a18157223 */ /* 0x000fe20000000005 */
[----:B------:R-:W-:Y:S01]  /*27b0*/  LEA.HI.X R5, R20, R83, R19, 0x2, P1 ;  /* 0x0000005314057211 */ /* 0x000fe200008f1413 */
[----:B------:R-:W-:Y:S01]  /*27c0*/  IMAD.X R20, R71, 0x1, R11, P2 ;  /* 0x0000000147147824 */ /* 0x000fe200010e060b */
[----:B------:R-:W-:Y:S02]  /*27d0*/  ISETP.GT.AND P1, PT, R3, 0x1, PT ;  /* 0x000000010300780c */ /* 0x000fe40003f24270 */
[----:B------:R0:W-:Y:S02]  /*27e0*/  @P4 STG.E desc[UR36][R6.64], R21 ;  /* 0x0000001506004986 */ /* 0x0001e4000c101924 */
[----:B------:R-:W-:-:S13]  /*27f0*/  ISETP.GT.AND P4, PT, R0, RZ, P1 ;  /* 0x000000ff0000720c */ /* 0x000fda0000f84270 */
[----:B0-----:R-:W-:Y:S05]  /*2800*/  @!P4 BRA `(.L_x_42) ;  /* 0x000000000004c947 */ /* 0x001fea0003800000 */
[----:B------:R0:W5:Y:S02]  /*2810*/  LDG.E.LTC128B R22, desc[UR36][R4.64+0x4] ;  /* 0x0000042404167981 */ /* 0x000164000c1e1920 */
.L_x_42:
[----:B------:R-:W-:Y:S05]  /*2820*/  BSYNC B1 ;  /* 0x0000000000017941 */ /* 0x000fea0003800000 */
.L_x_41:
[----:B-----5:R-:W-:Y:S01]  /*2830*/  FMUL R10, R22, R59 ;  /* 0x0000003b160a7220 */ /* 0x020fe20000400000 */
[----:B------:R-:W-:-:S03]  /*2840*/  LEA.HI.X R13, R13, R83, R20, 0x2, P3 ;  /* 0x000000530d0d7211 */ /* 0x000fc600018f1414 */
[----:B------:R-:W-:-:S05]  /*2850*/  FFMA R25, R25, R58, R10 ;  /* 0x0000003a19197223 */ /* 0x000fca000000000a */
[----:B------:R1:W-:Y:S04]  /*2860*/  @P4 STG.E desc[UR36][R6.64+0x4], R25 ;  /* 0x0000041906004986 */ /* 0x0003e8000c101924 */
[----:B------:R-:W2:Y:S01]  /*2870*/  @P0 LDG.E.LTC128B R22, desc[UR36][R12.64] ;  /* 0x000000240c160981 */ /* 0x000ea2000c1e1920 */
[----:B------:R-:W-:Y:S01]  /*2880*/  IADD3 R14, P2, P3, R8, R68, R14 ;  /* 0x00000044080e7210 */ /* 0x000fe20007b5e00e */
[----:B------:R-:W-:Y:S01]  /*2890*/  BSSY B1, `(.L_x_43) ;  /* 0x0000010000017945 */ /* 0x000fe20003800000 */
[C---:B------:R-:W-:Y:S02]  /*28a0*/  SHF.L.U64.HI R11, R76.reuse, 0x5, R77 ;  /* 0x000000054c0b7819 */ /* 0x040fe4000001024d */
[----:B------:R-:W-:Y:S02]  /*28b0*/  IADD3.X R15, R9, R71, R15, P2, P3 ;  /* 0x00000047090f7210 */ /* 0x000fe400017e640f */
[----:B------:R-:W-:-:S02]  /*28c0*/  LEA R10, P3, R76, R6, 0x5 ;  /* 0x000000064c0a7211 */ /* 0x000fc400078628ff */
[----:B------:R-:W-:Y:S01]  /*28d0*/  ISETP.GT.AND P1, PT, R0, 0x8, P1 ;  /* 0x000000080000780c */ /* 0x000fe20000f24270 */
[----:B------:R-:W-:Y:S01]  /*28e0*/  IMAD.WIDE.U32 R14, R2, R78, R14 ;  /* 0x0000004e020e7225 */ /* 0x000fe200078e000e */
[----:B------:R-:W-:-:S03]  /*28f0*/  ISETP.GT.AND P2, PT, R3, 0x8, PT ;  /* 0x000000080300780c */ /* 0x000fc60003f44270 */
[----:B------:R-:W-:Y:S01]  /*2900*/  IMAD.X R11, R11, 0x1, R7, P3 ;  /* 0x000000010b0b7824 */ /* 0x000fe200018e0607 */
[----:B------:R-:W-:Y:S01]  /*2910*/  LEA R8, P4, R14, R82, 0x2 ;  /* 0x000000520e087211 */ /* 0x000fe200078810ff */
[----:B------:R-:W-:Y:S02]  /*2920*/  IMAD.IADD R2, R73, 0x1, R15 ;  /* 0x0000000149027824 */ /* 0x000fe400078e020f */
[----:B--2---:R-:W-:-:S04]  /*2930*/  FMUL R9, R22, R59 ;  /* 0x0000003b16097220 */ /* 0x004fc80000400000 */
[----:B------:R-:W-:Y:S01]  /*2940*/  FFMA R13, R26, R58, R9 ;  /* 0x0000003a1a0d7223 */ /* 0x000fe20000000009 */
[----:B------:R-:W-:-:S04]  /*2950*/  LEA.HI.X R9, R14, R83, R2, 0x2, P4 ;  /* 0x000000530e097211 */ /* 0x000fc800020f1402 */
[----:B------:R1:W-:Y:S01]  /*2960*/  @P0 STG.E desc[UR36][R10.64], R13 ;  /* 0x0000000d0a000986 */ /* 0x0003e2000c101924 */
[----:B------:R-:W-:Y:S05]  /*2970*/  @!P1 BRA `(.L_x_44) ;  /* 0x0000000000049947 */ /* 0x000fea0003800000 */
[----:B------:R2:W5:Y:S02]  /*2980*/  LDG.E.LTC128B R22, desc[UR36][R8.64+0x4] ;  /* 0x0000042408167981 */ /* 0x000564000c1e1920 */
.L_x_44:
[----:B------:R-:W-:Y:S05]  /*2990*/  BSYNC B1 ;  /* 0x0000000000017941 */ /* 0x000fea0003800000 */
.L_x_43:
[----:B-----5:R-:W-:Y:S01]  /*29a0*/  FMUL R2, R22, R59 ;  /* 0x0000003b16027220 */ /* 0x020fe20000400000 */
[----:B------:R-:W-:Y:S01]  /*29b0*/  ISETP.GT.AND P3, PT, R0, RZ, P2 ;  /* 0x000000ff0000720c */ /* 0x000fe20001764270 */
[----:B------:R-:W-:Y:S01]  /*29c0*/  BSSY B1, `(.L_x_45) ;  /* 0x0000006000017945 */ /* 0x000fe20003800000 */
[----:B------:R-:W-:Y:S01]  /*29d0*/  ISETP.GT.AND P0, PT, R3, 0x9, PT ;  /* 0x000000090300780c */ /* 0x000fe20003f04270 */
[----:B------:R-:W-:-:S05]  /*29e0*/  FFMA R27, R27, R58, R2 ;  /* 0x0000003a1b1b7223 */ /* 0x000fca0000000002 */
[----:B------:R3:W-:Y:S05]  /*29f0*/  @P1 STG.E desc[UR36][R10.64+0x4], R27 ;  /* 0x0000041b0a001986 */ /* 0x0007ea000c101924 */
[----:B------:R-:W-:Y:S05]  /*2a00*/  @!P3 BRA `(.L_x_46) ;  /* 0x000000000004b947 */ /* 0x000fea0003800000 */
[----:B------:R4:W5:Y:S02]  /*2a10*/  LDG.E.LTC128B R22, desc[UR36][R4.64+0x20] ;  /* 0x0000202404167981 */ /* 0x000964000c1e1920 */
.L_x_46:
[----:B------:R-:W-:Y:S05]  /*2a20*/  BSYNC B1 ;  /* 0x0000000000017941 */ /* 0x000fea0003800000 */
.L_x_45:
[----:B-1---5:R-:W-:Y:S01]  /*2a30*/  FMUL R13, R22, R59 ;  /* 0x0000003b160d7220 */ /* 0x022fe20000400000 */
[----:B------:R-:W-:Y:S01]  /*2a40*/  ISETP.GT.AND P1, PT, R0, RZ, P0 ;  /* 0x000000ff0000720c */ /* 0x000fe20000724270 */
[----:B------:R-:W-:Y:S02]  /*2a50*/  BSSY B1, `(.L_x_47) ;  /* 0x0000005000017945 */ /* 0x000fe40003800000 */
[----:B------:R-:W-:-:S05]  /*2a60*/  FFMA R13, R28, R58, R13 ;  /* 0x0000003a1c0d7223 */ /* 0x000fca000000000d */
[----:B------:R1:W-:Y:S05]  /*2a70*/  @P3 STG.E desc[UR36][R6.64+0x20], R13 ;  /* 0x0000200d06003986 */ /* 0x0003ea000c101924 */
[----:B------:R-:W-:Y:S05]  /*2a80*/  @!P1 BRA `(.L_x_48) ;  /* 0x0000000000049947 */ /* 0x000fea0003800000 */
[----:B------:R0:W5:Y:S02]  /*2a90*/  LDG.E.LTC128B R22, desc[UR36][R4.64+0x24] ;  /* 0x0000242404167981 */ /* 0x000164000c1e1920 */
.L_x_48:
[----:B------:R-:W-:Y:S05]  /*2aa0*/  BSYNC B1 ;  /* 0x0000000000017941 */ /* 0x000fea0003800000 */
.L_x_47:
[----:B-----5:R-:W-:Y:S01]  /*2ab0*/  FMUL R2, R22, R59 ;  /* 0x0000003b16027220 */ /* 0x020fe20000400000 */
[----:B------:R-:W-:Y:S01]  /*2ac0*/  ISETP.GT.AND P2, PT, R0, 0x8, P2 ;  /* 0x000000080000780c */ /* 0x000fe20001744270 */
[----:B------:R-:W-:Y:S02]  /*2ad0*/  BSSY B1, `(.L_x_49) ;  /* 0x0000005000017945 */ /* 0x000fe40003800000 */
[----:B------:R-:W-:-:S05]  /*2ae0*/  FFMA R29, R29, R58, R2 ;  /* 0x0000003a1d1d7223 */ /* 0x000fca0000000002 */
[----:B------:R0:W-:Y:S05]  /*2af0*/  @P1 STG.E desc[UR36][R6.64+0x24], R29 ;  /* 0x0000241d06001986 */ /* 0x0001ea000c101924 */
[----:B------:R-:W-:Y:S05]  /*2b00*/  @!P2 BRA `(.L_x_50) ;  /* 0x000000000004a947 */ /* 0x000fea0003800000 */
[----:B------:R0:W5:Y:S02]  /*2b10*/  LDG.E.LTC128B R22, desc[UR36][R8.64+0x20] ;  /* 0x0000202408167981 */ /* 0x000164000c1e1920 */
.L_x_50:
[----:B------:R-:W-:Y:S05]  /*2b20*/  BSYNC B1 ;  /* 0x0000000000017941 */ /* 0x000fea0003800000 */
.L_x_49:
[----:B-1---5:R-:W-:Y:S01]  /*2b30*/  FMUL R13, R22, R59 ;  /* 0x0000003b160d7220 */ /* 0x022fe20000400000 */
[----:B------:R-:W-:Y:S01]  /*2b40*/  ISETP.GT.AND P0, PT, R0, 0x8, P0 ;  /* 0x000000080000780c */ /* 0x000fe20000704270 */
[----:B------:R-:W-:Y:S01]  /*2b50*/  BSSY B1, `(.L_x_51) ;  /* 0x0000006000017945 */ /* 0x000fe20003800000 */
[----:B------:R-:W-:Y:S01]  /*2b60*/  ISETP.GT.AND P1, PT, R3, 0x10, PT ;  /* 0x000000100300780c */ /* 0x000fe20003f24270 */
[----:B------:R-:W-:-:S05]  /*2b70*/  FFMA R13, R30, R58, R13 ;  /* 0x0000003a1e0d7223 */ /* 0x000fca000000000d */
[----:B------:R1:W-:Y:S05]  /*2b80*/  @P2 STG.E desc[UR36][R10.64+0x20], R13 ;  /* 0x0000200d0a002986 */ /* 0x0003ea000c101924 */
[----:B------:R-:W-:Y:S05]  /*2b90*/  @!P0 BRA `(.L_x_52) ;  /* 0x0000000000048947 */ /* 0x000fea0003800000 */
[----:B------:R0:W5:Y:S02]  /*2ba0*/  LDG.E.LTC128B R22, desc[UR36][R8.64+0x24] ;  /* 0x0000242408167981 */ /* 0x000164000c1e1920 */
.L_x_52:
[----:B------:R-:W-:Y:S05]  /*2bb0*/  BSYNC B1 ;  /* 0x0000000000017941 */ /* 0x000fea0003800000 */
.L_x_51:
        /* <DEDUP_REMOVED lines=8> */
.L_x_54:
[----:B------:R-:W-:Y:S05]  /*2c40*/  BSYNC B1 ;  /* 0x0000000000017941 */ /* 0x000fea0003800000 */
.L_x_53:
[----:B-1---5:R-:W-:Y:S01]  /*2c50*/  FMUL R13, R22, R59 ;  /* 0x0000003b160d7220 */ /* 0x022fe20000400000 */
[----:B------:R-:W-:Y:S01]  /*2c60*/  ISETP.GT.AND P0, PT, R0, RZ, P2 ;  /* 0x000000ff0000720c */ /* 0x000fe20001704270 */
[----:B------:R-:W-:Y:S02]  /*2c70*/  BSSY B1, `(.L_x_55) ;  /* 0x0000005000017945 */ /* 0x000fe40003800000 */
[----:B------:R-:W-:-:S05]  /*2c80*/  FFMA R13, R32, R58, R13 ;  /* 0x0000003a200d7223 */ /* 0x000fca000000000d */
[----:B------:R1:W-:Y:S05]  /*2c90*/  @P3 STG.E desc[UR36][R6.64+0x40], R13 ;  /* 0x0000400d06003986 */ /* 0x0003ea000c101924 */
[----:B------:R-:W-:Y:S05]  /*2ca0*/  @!P0 BRA `(.L_x_56) ;  /* 0x0000000000048947 */ /* 0x000fea0003800000 */
[----:B------:R0:W5:Y:S02]  /*2cb0*/  LDG.E.LTC128B R22, desc[UR36][R4.64+0x44] ;  /* 0x0000442404167981 */ /* 0x000164000c1e1920 */
.L_x_56:
[----:B------:R-:W-:Y:S05]  /*2cc0*/  BSYNC B1 ;  /* 0x0000000000017941 */ /* 0x000fea0003800000 */
.L_x_55:
[----:B-----5:R-:W-:Y:S01]  /*2cd0*/  FMUL R2, R22, R59 ;  /* 0x0000003b16027220 */ /* 0x020fe20000400000 */
[----:B------:R-:W-:Y:S01]  /*2ce0*/  ISETP.GT.AND P1, PT, R0, 0x8, P1 ;  /* 0x000000080000780c */ /* 0x000fe20000f24270 */
[----:B------:R-:W-:Y:S02]  /*2cf0*/  BSSY B1, `(.L_x_57) ;  /* 0x0000005000017945 */ /* 0x000fe40003800000 */
[----:B------:R-:W-:-:S05]  /*2d00*/  FFMA R33, R33, R58, R2 ;  /* 0x0000003a21217223 */ /* 0x000fca0000000002 */
[----:B------:R0:W-:Y:S05]  /*2d10*/  @P0 STG.E desc[UR36][R6.64+0x44], R33 ;  /* 0x0000442106000986 */ /* 0x0001ea000c101924 */
[----:B------:R-:W-:Y:S05]  /*2d20*/  @!P1 BRA `(.L_x_58) ;  /* 0x0000000000049947 */ /* 0x000fea0003800000 */
[----:B------:R0:W5:Y:S02]  /*2d30*/  LDG.E.LTC128B R22, desc[UR36][R8.64+0x40] ;  /* 0x0000402408167981 */ /* 0x000164000c1e1920 */
.L_x_58:
[----:B------:R-:W-:Y:S05]  /*2d40*/  BSYNC B1 ;  /* 0x0000000000017941 */ /* 0x000fea0003800000 */
.L_x_57:
        /* <DEDUP_REMOVED lines=8> */
.L_x_60:
[----:B------:R-:W-:Y:S05]  /*2dd0*/  BSYNC B1 ;  /* 0x0000000000017941 */ /* 0x000fea0003800000 */
.L_x_59:
        /* <DEDUP_REMOVED lines=8> */
.L_x_62:
[----:B------:R-:W-:Y:S05]  /*2e60*/  BSYNC B1 ;  /* 0x0000000000017941 */ /* 0x000fea0003800000 */
.L_x_61:
[----:B-1---5:R-:W-:Y:S01]  /*2e70*/  FMUL R13, R22, R59 ;  /* 0x0000003b160d7220 */ /* 0x022fe20000400000 */
[----:B------:R-:W-:Y:S01]  /*2e80*/  ISETP.GT.AND P2, PT, R0, RZ, P1 ;  /* 0x000000ff0000720c */ /* 0x000fe20000f44270 */
[----:B------:R-:W-:Y:S02]  /*2e90*/  BSSY B1, `(.L_x_63) ;  /* 0x0000005000017945 */ /* 0x000fe40003800000 */
[----:B------:R-:W-:-:S05]  /*2ea0*/  FFMA R13, R36, R58, R13 ;  /* 0x0000003a240d7223 */ /* 0x000fca000000000d */
[----:B------:R1:W-:Y:S05]  /*2eb0*/  @P3 STG.E desc[UR36][R6.64+0x60], R13 ;  /* 0x0000600d06003986 */ /* 0x0003ea000c101924 */
[----:B------:R-:W-:Y:S05]  /*2ec0*/  @!P2 BRA `(.L_x_64) ;  /* 0x000000000004a947 */ /* 0x000fea0003800000 */
[----:B------:R0:W5:Y:S02]  /*2ed0*/  LDG.E.LTC128B R22, desc[UR36][R4.64+0x64] ;  /* 0x0000642404167981 */ /* 0x000164000c1e1920 */
.L_x_64:
[----:B------:R-:W-:Y:S05]  /*2ee0*/  BSYNC B1 ;  /* 0x0000000000017941 */ /* 0x000fea0003800000 */
.L_x_63:
[----:B-----5:R-:W-:Y:S01]  /*2ef0*/  FMUL R2, R22, R59 ;  /* 0x0000003b16027220 */ /* 0x020fe20000400000 */
[----:B------:R-:W-:Y:S01]  /*2f00*/  ISETP.GT.AND P0, PT, R0, 0x8, P0 ;  /* 0x000000080000780c */ /* 0x000fe20000704270 */
[----:B------:R-:W-:Y:S02]  /*2f10*/  BSSY B1, `(.L_x_65) ;  /* 0x0000005000017945 */ /* 0x000fe40003800000 */
[----:B------:R-:W-:-:S05]  /*2f20*/  FFMA R37, R37, R58, R2 ;  /* 0x0000003a25257223 */ /* 0x000fca0000000002 */
[----:B------:R0:W-:Y:S05]  /*2f30*/  @P2 STG.E desc[UR36][R6.64+0x64], R37 ;  /* 0x0000642506002986 */ /* 0x0001ea000c101924 */
[----:B------:R-:W-:Y:S05]  /*2f40*/  @!P0 BRA `(.L_x_66) ;  /* 0x0000000000048947 */ /* 0x000fea0003800000 */
[----:B------:R0:W5:Y:S02]  /*2f50*/  LDG.E.LTC128B R22, desc[UR36][R8.64+0x60] ;  /* 0x0000602408167981 */ /* 0x000164000c1e1920 */
.L_x_66:
[----:B------:R-:W-:Y:S05]  /*2f60*/  BSYNC B1 ;  /* 0x0000000000017941 */ /* 0x000fea0003800000 */
.L_x_65:
        /* <DEDUP_REMOVED lines=8> */
.L_x_68:
[----:B------:R-:W-:Y:S05]  /*2ff0*/  BSYNC B1 ;  /* 0x0000000000017941 */ /* 0x000fea0003800000 */
.L_x_67:
        /* <DEDUP_REMOVED lines=8> */
.L_x_70:
[----:B------:R-:W-:Y:S05]  /*3080*/  BSYNC B1 ;  /* 0x0000000000017941 */ /* 0x000fea0003800000 */
.L_x_69:
[----:B-1---5:R-:W-:Y:S01]  /*3090*/  FMUL R13, R22, R59 ;  /* 0x0000003b160d7220 */ /* 0x022fe20000400000 */
[----:B------:R-:W-:Y:S01]  /*30a0*/  ISETP.GT.AND P1, PT, R0, RZ, P0 ;  /* 0x000000ff0000720c */ /* 0x000fe20000724270 */
[----:B------:R-:W-:Y:S02]  /*30b0*/  BSSY B1, `(.L_x_71) ;  /* 0x0000005000017945 */ /* 0x000fe40003800000 */
[----:B------:R-:W-:-:S05]  /*30c0*/  FFMA R13, R40, R58, R13 ;  /* 0x0000003a280d7223 */ /* 0x000fca000000000d */
[----:B------:R1:W-:Y:S05]  /*30d0*/  @P3 STG.E desc[UR36][R6.64+0x80], R13 ;  /* 0x0000800d06003986 */ /* 0x0003ea000c101924 */
[----:B------:R-:W-:Y:S05]  /*30e0*/  @!P1 BRA `(.L_x_72) ;  /* 0x0000000000049947 */ /* 0x000fea0003800000 */
[----:B------:R0:W5:Y:S02]  /*30f0*/  LDG.E.LTC128B R22, desc[UR36][R4.64+0x84] ;  /* 0x0000842404167981 */ /* 0x000164000c1e1920 */
.L_x_72:
[----:B------:R-:W-:Y:S05]  /*3100*/  BSYNC B1 ;  /* 0x0000000000017941 */ /* 0x000fea0003800000 */
.L_x_71:
[----:B-----5:R-:W-:Y:S01]  /*3110*/  FMUL R2, R22, R59 ;  /* 0x0000003b16027220 */ /* 0x020fe20000400000 */
[----:B------:R-:W-:Y:S01]  /*3120*/  ISETP.GT.AND P2, PT, R0, 0x8, P2 ;  /* 0x000000080000780c */ /* 0x000fe20001744270 */
[----:B------:R-:W-:Y:S02]  /*3130*/  BSSY B1, `(.L_x_73) ;  /* 0x0000005000017945 */ /* 0x000fe40003800000 */
[----:B------:R-:W-:-:S05]  /*3140*/  FFMA R41, R41, R58, R2 ;  /* 0x0000003a29297223 */ /* 0x000fca0000000002 */
[----:B------:R0:W-:Y:S05]  /*3150*/  @P1 STG.E desc[UR36][R6.64+0x84], R41 ;  /* 0x0000842906001986 */ /* 0x0001ea000c101924 */
[----:B------:R-:W-:Y:S05]  /*3160*/  @!P2 BRA `(.L_x_74) ;  /* 0x000000000004a947 */ /* 0x000fea0003800000 */
[----:B------:R0:W5:Y:S02]  /*3170*/  LDG.E.LTC128B R22, desc[UR36][R8.64+0x80] ;  /* 0x0000802408167981 */ /* 0x000164000c1e1920 */
.L_x_74:
[----:B------:R-:W-:Y:S05]  /*3180*/  BSYNC B1 ;  /* 0x0000000000017941 */ /* 0x000fea0003800000 */
.L_x_73:
        /* <DEDUP_REMOVED lines=8> */
.L_x_76:
[----:B------:R-:W-:Y:S05]  /*3210*/  BSYNC B1 ;  /* 0x0000000000017941 */ /* 0x000fea0003800000 */
.L_x_75:
        /* <DEDUP_REMOVED lines=8> */
.L_x_78:
[----:B------:R-:W-:Y:S05]  /*32a0*/  BSYNC B1 ;  /* 0x0000000000017941 */ /* 0x000fea0003800000 */
.L_x_77:
[----:B-1---5:R-:W-:Y:S01]  /*32b0*/  FMUL R13, R22, R59 ;  /* 0x0000003b160d7220 */ /* 0x022fe20000400000 */
[----:B------:R-:W-:Y:S01]  /*32c0*/  ISETP.GT.AND P0, PT, R0, RZ, P2 ;  /* 0x000000ff0000720c */ /* 0x000fe20001704270 */
[----:B------:R-:W-:Y:S02]  /*32d0*/  BSSY B1, `(.L_x_79) ;  /* 0x0000005000017945 */ /* 0x000fe40003800000 */
[----:B------:R-:W-:-:S05]  /*32e0*/  FFMA R13, R44, R58, R13 ;  /* 0x0000003a2c0d7223 */ /* 0x000fca000000000d */
[----:B------:R1:W-:Y:S05]  /*32f0*/  @P3 STG.E desc[UR36][R6.64+0xa0], R13 ;  /* 0x0000a00d06003986 */ /* 0x0003ea000c101924 */
[----:B------:R-:W-:Y:S05]  /*3300*/  @!P0 BRA `(.L_x_80) ;  /* 0x0000000000048947 */ /* 0x000fea0003800000 */
[----:B------:R0:W5:Y:S02]  /*3310*/  LDG.E.LTC128B R22, desc[UR36][R4.64+0xa4] ;  /* 0x0000a42404167981 */ /* 0x000164000c1e1920 */
.L_x_80:
[----:B------:R-:W-:Y:S05]  /*3320*/  BSYNC B1 ;  /* 0x0000000000017941 */ /* 0x000fea0003800000 */
.L_x_79:
[----:B-----5:R-:W-:Y:S01]  /*3330*/  FMUL R2, R22, R59 ;  /* 0x0000003b16027220 */ /* 0x020fe20000400000 */
[----:B------:R-:W-:Y:S01]  /*3340*/  ISETP.GT.AND P1, PT, R0, 0x8, P1 ;  /* 0x000000080000780c */ /* 0x000fe20000f24270 */
[----:B------:R-:W-:Y:S02]  /*3350*/  BSSY B1, `(.L_x_81) ;  /* 0x0000005000017945 */ /* 0x000fe40003800000 */
[----:B------:R-:W-:-:S05]  /*3360*/  FFMA R45, R45, R58, R2 ;  /* 0x0000003a2d2d7223 */ /* 0x000fca0000000002 */
[----:B------:R0:W-:Y:S05]  /*3370*/  @P0 STG.E desc[UR36][R6.64+0xa4], R45 ;  /* 0x0000a42d06000986 */ /* 0x0001ea000c101924 */
[----:B------:R-:W-:Y:S05]  /*3380*/  @!P1 BRA `(.L_x_82) ;  /* 0x0000000000049947 */ /* 0x000fea0003800000 */
[----:B------:R0:W5:Y:S02]  /*3390*/  LDG.E.LTC128B R22, desc[UR36][R8.64+0xa0] ;  /* 0x0000a02408167981 */ /* 0x000164000c1e1920 */
.L_x_82:
[----:B------:R-:W-:Y:S05]  /*33a0*/  BSYNC B1 ;  /* 0x0000000000017941 */ /* 0x000fea0003800000 */
.L_x_81:
        /* <DEDUP_REMOVED lines=8> */
.L_x_84:
[----:B------:R-:W-:Y:S05]  /*3430*/  BSYNC B1 ;  /* 0x0000000000017941 */ /* 0x000fea0003800000 */
.L_x_83:
        /* <DEDUP_REMOVED lines=8> */
.L_x_86:
[----:B------:R-:W-:Y:S05]  /*34c0*/  BSYNC B1 ;  /* 0x0000000000017941 */ /* 0x000fea0003800000 */
.L_x_85:
[----:B-1---5:R-:W-:Y:S01]  /*34d0*/  FMUL R13, R22, R59 ;  /* 0x0000003b160d7220 */ /* 0x022fe20000400000 */
[----:B------:R-:W-:Y:S01]  /*34e0*/  ISETP.GT.AND P2, PT, R0, RZ, P1 ;  /* 0x000000ff0000720c */ /* 0x000fe20000f44270 */
[----:B------:R-:W-:Y:S02]  /*34f0*/  BSSY B1, `(.L_x_87) ;  /* 0x0000005000017945 */ /* 0x000fe40003800000 */
[----:B------:R-:W-:-:S05]  /*3500*/  FFMA R13, R48, R58, R13 ;  /* 0x0000003a300d7223 */ /* 0x000fca000000000d */
[----:B------:R1:W-:Y:S05]  /*3510*/  @P3 STG.E desc[UR36][R6.64+0xc0], R13 ;  /* 0x0000c00d06003986 */ /* 0x0003ea000c101924 */
[----:B------:R-:W-:Y:S05]  /*3520*/  @!P2 BRA `(.L_x_88) ;  /* 0x000000000004a947 */ /* 0x000fea0003800000 */
[----:B------:R0:W5:Y:S02]  /*3530*/  LDG.E.LTC128B R22, desc[UR36][R4.64+0xc4] ;  /* 0x0000c42404167981 */ /* 0x000164000c1e1920 */
.L_x_88:
[----:B------:R-:W-:Y:S05]  /*3540*/  BSYNC B1 ;  /* 0x0000000000017941 */ /* 0x000fea0003800000 */
.L_x_87:
[----:B-----5:R-:W-:Y:S01]  /*3550*/  FMUL R2, R22, R59 ;  /* 0x0000003b16027220 */ /* 0x020fe20000400000 */
[----:B------:R-:W-:Y:S01]  /*3560*/  ISETP.GT.AND P0, PT, R0, 0x8, P0 ;  /* 0x000000080000780c */ /* 0x000fe20000704270 */
[----:B------:R-:W-:Y:S02]  /*3570*/  BSSY B1, `(.L_x_89) ;  /* 0x0000005000017945 */ /* 0x000fe40003800000 */
[----:B------:R-:W-:-:S05]  /*3580*/  FFMA R49, R49, R58, R2 ;  /* 0x0000003a31317223 */ /* 0x000fca0000000002 */
[----:B------:R0:W-:Y:S05]  /*3590*/  @P2 STG.E desc[UR36][R6.64+0xc4], R49 ;  /* 0x0000c43106002986 */ /* 0x0001ea000c101924 */
[----:B------:R-:W-:Y:S05]  /*35a0*/  @!P0 BRA `(.L_x_90) ;  /* 0x0000000000048947 */ /* 0x000fea0003800000 */
[----:B------:R0:W5:Y:S02]  /*35b0*/  LDG.E.LTC128B R22, desc[UR36][R8.64+0xc0] ;  /* 0x0000c02408167981 */ /* 0x000164000c1e1920 */
.L_x_90:
[----:B------:R-:W-:Y:S05]  /*35c0*/  BSYNC B1 ;  /* 0x0000000000017941 */ /* 0x000fea0003800000 */
.L_x_89:
        /* <DEDUP_REMOVED lines=8> */
.L_x_92:
[----:B------:R-:W-:Y:S05]  /*3650*/  BSYNC B1 ;  /* 0x0000000000017941 */ /* 0x000fea0003800000 */
.L_x_91:
[----:B-----5:R-:W-:Y:S01]  /*3660*/  FMUL R2, R22, R59 ;  /* 0x0000003b16027220 */ /* 0x020fe20000400000 */
[----:B------:R-:W-:Y:S01]  /*3670*/  ISETP.GT.AND P0, PT, R3, 0x39, PT ;  /* 0x000000390300780c */ /* 0x000fe20003f04270 */
[----:B------:R-:W-:Y:S01]  /*3680*/  @P1 IMAD.MOV.U32 R3, RZ, RZ, R11 ;  /* 0x000000ffff031224 */ /* 0x000fe200078e000b */
[----:B------:R-:W-:Y:S01]  /*3690*/  ISETP.GT.AND P3, PT, R0, RZ, P2 ;  /* 0x000000ff0000720c */ /* 0x000fe20001764270 */
[----:B------:R-:W-:Y:S01]  /*36a0*/  FFMA R51, R51, R58, R2 ;  /* 0x0000003a33337223 */ /* 0x000fe20000000002 */
[----:B------:R-:W-:Y:S01]  /*36b0*/  @P1 IMAD.MOV.U32 R2, RZ, RZ, R10 ;  /* 0x000000ffff021224 */ /* 0x000fe200078e000a */
[----:B------:R-:W-:Y:S04]  /*36c0*/  BSSY B1, `(.L_x_93) ;  /* 0x0000004000017945 */ /* 0x000fe80003800000 */
[----:B------:R0:W-:Y:S06]  /*36d0*/  @P1 STG.E desc[UR36][R2.64+0xc4], R51 ;  /* 0x0000c43302001986 */ /* 0x0001ec000c101924 */
[----:B------:R-:W-:Y:S05]  /*36e0*/  @!P3 BRA `(.L_x_94) ;  /* 0x000000000004b947 */ /* 0x000fea0003800000 */
[----:B------:R0:W5:Y:S02]  /*36f0*/  LDG.E.LTC128B R22, desc[UR36][R4.64+0xe0] ;  /* 0x0000e02404167981 */ /* 0x000164000c1e1920 */
.L_x_94:
[----:B------:R-:W-:Y:S05]  /*3700*/  BSYNC B1 ;  /* 0x0000000000017941 */ /* 0x000fea0003800000 */
.L_x_93:
[----:B0----5:R-:W-:Y:S01]  /*3710*/  FMUL R3, R22, R59 ;  /* 0x0000003b16037220 */ /* 0x021fe20000400000 */
[----:B------:R-:W-:Y:S01]  /*3720*/  @P3 IMAD.MOV.U32 R2, RZ, RZ, R6 ;  /* 0x000000ffff023224 */ /* 0x000fe200078e0006 */
[----:B------:R-:W-:Y:S01]  /*3730*/  ISETP.GT.AND P1, PT, R0, RZ, P0 ;  /* 0x000000ff0000720c */ /* 0x000fe20000724270 */
[----:B------:R-:W-:Y:S01]  /*3740*/  BSSY B1, `(.L_x_95) ;  /* 0x0000006000017945 */ /* 0x000fe20003800000 */
[----:B-1----:R-:W-:Y:S01]  /*3750*/  FFMA R13, R52, R58, R3 ;  /* 0x0000003a340d7223 */ /* 0x002fe20000000003 */
[----:B------:R-:W-:-:S05]  /*3760*/  @P3 IMAD.MOV.U32 R3, RZ, RZ, R7 ;  /* 0x000000ffff033224 */ /* 0x000fca00078e0007 */
[----:B------:R0:W-:Y:S05]  /*3770*/  @P3 STG.E desc[UR36][R2.64+0xe0], R13 ;  /* 0x0000e00d02003986 */ /* 0x0001ea000c101924 */
[----:B------:R-:W-:Y:S05]  /*3780*/  @!P1 BRA `(.L_x_96) ;  /* 0x0000000000049947 */ /* 0x000fea0003800000 */
[----:B------:R1:W5:Y:S02]  /*3790*/  LDG.E.LTC128B R22, desc[UR36][R4.64+0xe4] ;  /* 0x0000e42404167981 */ /* 0x000364000c1e1920 */
.L_x_96:
[----:B------:R-:W-:Y:S05]  /*37a0*/  BSYNC B1 ;  /* 0x0000000000017941 */ /* 0x000fea0003800000 */
.L_x_95:
[----:B0----5:R-:W-:Y:S01]  /*37b0*/  FMUL R2, R22, R59 ;  /* 0x0000003b16027220 */ /* 0x021fe20000400000 */
[----:B------:R-:W-:Y:S01]  /*37c0*/  ISETP.GT.AND P2, PT, R0, 0x8, P2 ;  /* 0x000000080000780c */ /* 0x000fe20001744270 */
[----:B------:R-:W-:Y:S02]  /*37d0*/  BSSY B1, `(.L_x_97) ;  /* 0x0000005000017945 */ /* 0x000fe40003800000 */
[----:B------:R-:W-:-:S05]  /*37e0*/  FFMA R53, R53, R58, R2 ;  /* 0x0000003a35357223 */ /* 0x000fca0000000002 */
[----:B------:R0:W-:Y:S05]  /*37f0*/  @P1 STG.E desc[UR36][R6.64+0xe4], R53 ;  /* 0x0000e43506001986 */ /* 0x0001ea000c101924 */
[----:B------:R-:W-:Y:S05]  /*3800*/  @!P2 BRA `(.L_x_98) ;  /* 0x000000000004a947 */ /* 0x000fea0003800000 */
[----:B------:R0:W5:Y:S02]  /*3810*/  LDG.E.LTC128B R22, desc[UR36][R8.64+0xe0] ;  /* 0x0000e02408167981 */ /* 0x000164000c1e1920 */
.L_x_98:
[----:B------:R-:W-:Y:S05]  /*3820*/  BSYNC B1 ;  /* 0x0000000000017941 */ /* 0x000fea0003800000 */
.L_x_97:
[----:B-----5:R-:W-:Y:S01]  /*3830*/  FMUL R3, R22, R59 ;  /* 0x0000003b16037220 */ /* 0x020fe20000400000 */
[----:B------:R-:W-:Y:S01]  /*3840*/  @P2 IMAD.MOV.U32 R2, RZ, RZ, R10 ;  /* 0x000000ffff022224 */ /* 0x000fe200078e000a */
[----:B------:R-:W-:Y:S01]  /*3850*/  ISETP.GT.AND P0, PT, R0, 0x8, P0 ;  /* 0x000000080000780c */ /* 0x000fe20000704270 */
[----:B------:R-:W-:Y:S01]  /*3860*/  BSSY B1, `(.L_x_99) ;  /* 0x0000006000017945 */ /* 0x000fe20003800000 */
[----:B-1--4-:R-:W-:Y:S01]  /*3870*/  FFMA R5, R54, R58, R3 ;  /* 0x0000003a36057223 */ /* 0x012fe20000000003 */
[----:B------:R-:W-:-:S05]  /*3880*/  @P2 IMAD.MOV.U32 R3, RZ, RZ, R11 ;  /* 0x000000ffff032224 */ /* 0x000fca00078e000b */
[----:B------:R1:W-:Y:S05]  /*3890*/  @P2 STG.E desc[UR36][R2.64+0xe0], R5 ;  /* 0x0000e00502002986 */ /* 0x0003ea000c101924 */
[----:B------:R-:W-:Y:S05]  /*38a0*/  @!P0 BRA `(.L_x_100) ;  /* 0x0000000000048947 */ /* 0x000fea0003800000 */
[----:B------:R4:W5:Y:S02]  /*38b0*/  LDG.E.LTC128B R22, desc[UR36][R8.64+0xe4] ;  /* 0x0000e42408167981 */ /* 0x000964000c1e1920 */
.L_x_100:
[----:B------:R-:W-:Y:S05]  /*38c0*/  BSYNC B1 ;  /* 0x0000000000017941 */ /* 0x000fea0003800000 */
.L_x_99:
[----:B-----5:R-:W-:-:S04]  /*38d0*/  FMUL R22, R22, R59 ;  /* 0x0000003b16167220 */ /* 0x020fc80000400000 */
[----:B------:R-:W-:Y:S01]  /*38e0*/  FFMA R55, R55, R58, R22 ;  /* 0x0000003a37377223 */ /* 0x000fe20000000016 */
[----:B------:R-:W-:Y:S06]  /*38f0*/  @!P0 BRA `(.L_x_101) ;  /* 0x0000000800088947 */ /* 0x000fec0003800000 */
[----:B------:R0:W-:Y:S01]  /*3900*/  STG.E desc[UR36][R10.64+0xe4], R55 ;  /* 0x0000e4370a007986 */ /* 0x0001e2000c101924 */
[----:B------:R-:W-:Y:S05]  /*3910*/  BRA `(.L_x_101) ;  /* 0x0000000800007947 */ /* 0x000fea0003800000 */
.L_x_40:
[----:B------:R-:W-:Y:S01]  /*3920*/  ISETP.GT.AND P3, PT, R3, 0x1, PT ;  /* 0x000000010300780c */ /* 0x000fe20003f64270 */
[----:B------:R-:W-:Y:S01]  /*3930*/  ULDC.64 UR4, c[0x0][0x5c0] ;  /* 0x0001700000047ab9 */ /* 0x000fe20000000a00 */
[-C--:B------:R-:W-:Y:S01]  /*3940*/  FMUL R9, R24, R58.reuse ;  /* 0x0000003a18097220 */ /* 0x080fe20000400000 */
[----:B------:R-:W-:Y:S01]  /*3950*/  LEA R4, P1, R72, UR4, 0x2 ;  /* 0x0000000448047c11 */ /* 0x000fe2000f8210ff */
[-C--:B------:R-:W-:Y:S01]  /*3960*/  FMUL R25, R25, R58.reuse ;  /* 0x0000003a19197220 */ /* 0x080fe20000400000 */
[----:B------:R-:W-:Y:S01]  /*3970*/  ISETP.GT.AND P2, PT, R0, RZ, P3 ;  /* 0x000000ff0000720c */ /* 0x000fe20001f44270 */
[-C--:B------:R-:W-:Y:S01]  /*3980*/  FMUL R27, R27, R58.reuse ;  /* 0x0000003a1b1b7220 */ /* 0x080fe20000400000 */
[----:B------:R-:W-:Y:S01]  /*3990*/  LEA.HI.X R5, R72, UR5, R7, 0x2, P1 ;  /* 0x0000000548057c11 */ /* 0x000fe200088f1407 */
[-C--:B------:R-:W-:Y:S01]  /*39a0*/  FMUL R11, R28, R58.reuse ;  /* 0x0000003a1c0b7220 */ /* 0x080fe20000400000 */
[----:B------:R-:W-:Y:S01]  /*39b0*/  ISETP.GT.AND P0, PT, R0, 0x8, P0 ;  /* 0x000000080000780c */ /* 0x000fe20000704270 */
[----:B------:R-:W-:Y:S01]  /*39c0*/  FMUL R29, R29, R58 ;  /* 0x0000003a1d1d7220 */ /* 0x000fe20000400000 */
[C---:B------:R-:W-:Y:S01]  /*39d0*/  SHF.L.U64.HI R77, R76.reuse, 0x5, R77 ;  /* 0x000000054c4d7819 */ /* 0x040fe2000001024d */
[----:B------:R1:W-:Y:S01]  /*39e0*/  @P4 STG.E desc[UR36][R4.64], R9 ;  /* 0x0000000904004986 */ /* 0x0003e2000c101924 */
[----:B------:R-:W-:Y:S01]  /*39f0*/  LEA R6, P1, R76, R4, 0x5 ;  /* 0x000000044c067211 */ /* 0x000fe200078228ff */
[-C--:B------:R-:W-:Y:S01]  /*3a00*/  FMUL R31, R31, R58.reuse ;  /* 0x0000003a1f1f7220 */ /* 0x080fe20000400000 */
[----:B------:R-:W-:Y:S01]  /*3a10*/  ISETP.GT.AND P5, PT, R3, 0x8, PT ;  /* 0x000000080300780c */ /* 0x000fe20003fa4270 */
[-C--:B------:R-:W-:Y:S01]  /*3a20*/  FMUL R33, R33, R58.reuse ;  /* 0x0000003a21217220 */ /* 0x080fe20000400000 */
[C---:B------:R-:W-:Y:S01]  /*3a30*/  ISETP.GT.AND P3, PT, R0.reuse, 0x8, P3 ;  /* 0x000000080000780c */ /* 0x040fe20001f64270 */
[----:B------:R-:W-:Y:S01]  /*3a40*/  @P2 STG.E desc[UR36][R4.64+0x4], R25 ;  /* 0x0000041904002986 */ /* 0x000fe2000c101924 */
[----:B------:R-:W-:Y:S01]  /*3a50*/  ISETP.GT.AND P4, PT, R3, 0x9, PT ;  /* 0x000000090300780c */ /* 0x000fe20003f84270 */
[----:B------:R-:W-:Y:S01]  /*3a60*/  IMAD.X R7, R77, 0x1, R5, P1 ;  /* 0x000000014d077824 */ /* 0x000fe200008e0605 */
[C---:B------:R-:W-:Y:S01]  /*3a70*/  ISETP.GT.AND P2, PT, R0.reuse, RZ, P5 ;  /* 0x000000ff0000720c */ /* 0x040fe20002f44270 */
[-C--:B------:R-:W-:Y:S01]  /*3a80*/  FMUL R35, R35, R58.reuse ;  /* 0x0000003a23237220 */ /* 0x080fe20000400000 */
[----:B------:R-:W-:Y:S01]  /*3a90*/  ISETP.GT.AND P1, PT, R0, RZ, P4 ;  /* 0x000000ff0000720c */ /* 0x000fe20002724270 */
[-C--:B-1----:R-:W-:Y:S01]  /*3aa0*/  FMUL R9, R26, R58.reuse ;  /* 0x0000003a1a097220 */ /* 0x082fe20000400000 */
[C---:B------:R-:W-:Y:S01]  /*3ab0*/  ISETP.GT.AND P4, PT, R0.reuse, 0x8, P4 ;  /* 0x000000080000780c */ /* 0x040fe20002784270 */
[-C--:B------:R-:W-:Y:S01]  /*3ac0*/  FMUL R37, R37, R58.reuse ;  /* 0x0000003a25257220 */ /* 0x080fe20000400000 */
[-C--:B------:R-:W-:Y:S01]  /*3ad0*/  FMUL R39, R39, R58.reuse ;  /* 0x0000003a27277220 */ /* 0x080fe20000400000 */
[-C--:B------:R-:W-:Y:S01]  /*3ae0*/  FMUL R41, R41, R58.reuse ;  /* 0x0000003a29297220 */ /* 0x080fe20000400000 */
[----:B------:R1:W-:Y:S01]  /*3af0*/  @P0 STG.E desc[UR36][R6.64], R9 ;  /* 0x0000000906000986 */ /* 0x0003e2000c101924 */
[C---:B------:R-:W-:Y:S01]  /*3b00*/  ISETP.GT.AND P0, PT, R0.reuse, 0x8, P5 ;  /* 0x000000080000780c */ /* 0x040fe20002f04270 */
[-C--:B------:R-:W-:Y:S01]  /*3b10*/  FMUL R43, R43, R58.reuse ;  /* 0x0000003a2b2b7220 */ /* 0x080fe20000400000 */
[C---:B------:R-:W-:Y:S01]  /*3b20*/  ISETP.GT.AND P5, PT, R3.reuse, 0x10, PT ;  /* 0x000000100300780c */ /* 0x040fe20003fa4270 */
[----:B------:R-:W-:Y:S01]  /*3b30*/  @P3 STG.E desc[UR36][R6.64+0x4], R27 ;  /* 0x0000041b06003986 */ /* 0x000fe2000c101924 */
[----:B------:R-:W-:Y:S01]  /*3b40*/  ISETP.GT.AND P3, PT, R3, 0x11, PT ;  /* 0x000000110300780c */ /* 0x000fe20003f64270 */
[-C--:B------:R-:W-:Y:S01]  /*3b50*/  FMUL R45, R45, R58.reuse ;  /* 0x0000003a2d2d7220 */ /* 0x080fe20000400000 */
[-C--:B------:R-:W-:Y:S01]  /*3b60*/  FMUL R47, R47, R58.reuse ;  /* 0x0000003a2f2f7220 */ /* 0x080fe20000400000 */
[----:B------:R2:W-:Y:S01]  /*3b70*/  @P2 STG.E desc[UR36][R4.64+0x20], R11 ;  /* 0x0000200b04002986 */ /* 0x0005e2000c101924 */
[----:B------:R-:W-:Y:S01]  /*3b80*/  ISETP.GT.AND P2, PT, R0, RZ, P5 ;  /* 0x000000ff0000720c */ /* 0x000fe20002f44270 */
[-C--:B------:R-:W-:Y:S01]  /*3b90*/  FMUL R49, R49, R58.reuse ;  /* 0x0000003a31317220 */ /* 0x080fe20000400000 */
[-C--:B------:R-:W-:Y:S01]  /*3ba0*/  FMUL R51, R51, R58.reuse ;  /* 0x0000003a33337220 */ /* 0x080fe20000400000 */
[-C--:B-1----:R-:W-:Y:S01]  /*3bb0*/  FMUL R9, R30, R58.reuse ;  /* 0x0000003a1e097220 */ /* 0x082fe20000400000 */
[----:B------:R-:W-:Y:S01]  /*3bc0*/  @P1 STG.E desc[UR36][R4.64+0x24], R29 ;  /* 0x0000241d04001986 */ /* 0x000fe2000c101924 */
[C---:B------:R-:W-:Y:S01]  /*3bd0*/  ISETP.GT.AND P1, PT, R0.reuse, RZ, P3 ;  /* 0x000000ff0000720c */ /* 0x040fe20001f24270 */
[-C--:B------:R-:W-:Y:S01]  /*3be0*/  FMUL R53, R53, R58.reuse ;  /* 0x0000003a35357220 */ /* 0x080fe20000400000 */
[C---:B------:R-:W-:Y:S01]  /*3bf0*/  ISETP.GT.AND P3, PT, R0.reuse, 0x8, P3 ;  /* 0x000000080000780c */ /* 0x040fe20001f64270 */
[----:B------:R1:W-:Y:S01]  /*3c00*/  @P0 STG.E desc[UR36][R6.64+0x20], R9 ;  /* 0x0000200906000986 */ /* 0x0003e2000c101924 */
[----:B------:R-:W-:Y:S01]  /*3c10*/  ISETP.GT.AND P0, PT, R0, 0x8, P5 ;  /* 0x000000080000780c */ /* 0x000fe20002f04270 */
[-C--:B0-----:R-:W-:Y:S01]  /*3c20*/  FMUL R13, R54, R58.reuse ;  /* 0x0000003a360d7220 */ /* 0x081fe20000400000 */
[-C--:B--2---:R-:W-:Y:S01]  /*3c30*/  FMUL R11, R32, R58.reuse ;  /* 0x0000003a200b7220 */ /* 0x084fe20000400000 */
[C---:B------:R-:W-:Y:S01]  /*3c40*/  ISETP.GT.AND P5, PT, R3.reuse, 0x18, PT ;  /* 0x000000180300780c */ /* 0x040fe20003fa4270 */
[----:B------:R-:W-:Y:S01]  /*3c50*/  @P4 STG.E desc[UR36][R6.64+0x24], R31 ;  /* 0x0000241f06004986 */ /* 0x000fe2000c101924 */
[----:B------:R-:W-:Y:S01]  /*3c60*/  ISETP.GT.AND P4, PT, R3, 0x19, PT ;  /* 0x000000190300780c */ /* 0x000fe20003f84270 */
[----:B------:R-:W-:-:S02]  /*3c70*/  FMUL R55, R55, R58 ;  /* 0x0000003a37377220 */ /* 0x000fc40000400000 */
[----:B------:R0:W-:Y:S01]  /*3c80*/  @P2 STG.E desc[UR36][R4.64+0x40], R11 ;  /* 0x0000400b04002986 */ /* 0x0001e2000c101924 */
[----:B------:R-:W-:Y:S01]  /*3c90*/  ISETP.GT.AND P2, PT, R0, RZ, P5 ;  /* 0x000000ff0000720c */ /* 0x000fe20002f44270 */
[-C--:B-1----:R-:W-:Y:S02]  /*3ca0*/  FMUL R9, R34, R58.reuse ;  /* 0x0000003a22097220 */ /* 0x082fe40000400000 */
[----:B------:R-:W-:Y:S01]  /*3cb0*/  @P1 STG.E desc[UR36][R4.64+0x44], R33 ;  /* 0x0000442104001986 */ /* 0x000fe2000c101924 */
[C---:B------:R-:W-:Y:S02]  /*3cc0*/  ISETP.GT.AND P1, PT, R0.reuse, RZ, P4 ;  /* 0x000000ff0000720c */ /* 0x040fe40002724270 */
[C---:B------:R-:W-:Y:S01]  /*3cd0*/  ISETP.GT.AND P4, PT, R0.reuse, 0x8, P4 ;  /* 0x000000080000780c */ /* 0x040fe20002784270 */
[----:B------:R1:W-:Y:S01]  /*3ce0*/  @P0 STG.E desc[UR36][R6.64+0x40], R9 ;  /* 0x0000400906000986 */ /* 0x0003e2000c101924 */
[----:B------:R-:W-:Y:S02]  /*3cf0*/  ISETP.GT.AND P0, PT, R0, 0x8, P5 ;  /* 0x000000080000780c */ /* 0x000fe40002f04270 */
[----:B------:R-:W-:Y:S01]  /*3d00*/  ISETP.GT.AND P5, PT, R3, 0x20, PT ;  /* 0x000000200300780c */ /* 0x000fe20003fa4270 */
[----:B0-----:R-:W-:Y:S01]  /*3d10*/  FMUL R11, R36, R58 ;  /* 0x0000003a240b7220 */ /* 0x001fe20000400000 */
[----:B------:R-:W-:Y:S02]  /*3d20*/  @P3 STG.E desc[UR36][R6.64+0x44], R35 ;  /* 0x0000442306003986 */ /* 0x000fe4000c101924 */
[----:B------:R-:W-:-:S02]  /*3d30*/  ISETP.GT.AND P3, PT, R0, RZ, P5 ;  /* 0x000000ff0000720c */ /* 0x000fc40002f64270 */
[----:B------:R0:W-:Y:S01]  /*3d40*/  @P2 STG.E desc[UR36][R4.64+0x60], R11 ;  /* 0x0000600b04002986 */ /* 0x0001e2000c101924 */
[----:B------:R-:W-:Y:S01]  /*3d50*/  ISETP.GT.AND P2, PT, R3, 0x21, PT ;  /* 0x000000210300780c */ /* 0x000fe20003f44270 */
[-C--:B-1----:R-:W-:Y:S02]  /*3d60*/  FMUL R9, R38, R58.reuse ;  /* 0x0000003a26097220 */ /* 0x082fe40000400000 */
[----:B------:R-:W-:Y:S01]  /*3d70*/  @P1 STG.E desc[UR36][R4.64+0x64], R37 ;  /* 0x0000642504001986 */ /* 0x000fe2000c101924 */
[C---:B------:R-:W-:Y:S02]  /*3d80*/  ISETP.GT.AND P1, PT, R0.reuse, RZ, P2 ;  /* 0x000000ff0000720c */ /* 0x040fe40001724270 */
[C---:B------:R-:W-:Y:S01]  /*3d90*/  ISETP.GT.AND P2, PT, R0.reuse, 0x8, P2 ;  /* 0x000000080000780c */ /* 0x040fe20001744270 */
[----:B------:R1:W-:Y:S01]  /*3da0*/  @P0 STG.E desc[UR36][R6.64+0x60], R9 ;  /* 0x0000600906000986 */ /* 0x0003e2000c101924 */
[----:B------:R-:W-:Y:S01]  /*3db0*/  ISETP.GT.AND P0, PT, R0, 0x8, P5 ;  /* 0x000000080000780c */ /* 0x000fe20002f04270 */
[----:B0-----:R-:W-:-:S02]  /*3dc0*/  FMUL R11, R40, R58 ;  /* 0x0000003a280b7220 */ /* 0x001fc40000400000 */
[----:B------:R-:W-:Y:S04]  /*3dd0*/  @P4 STG.E desc[UR36][R6.64+0x64], R39 ;  /* 0x0000642706004986 */ /* 0x000fe8000c101924 */
[----:B------:R0:W-:Y:S01]  /*3de0*/  @P3 STG.E desc[UR36][R4.64+0x80], R11 ;  /* 0x0000800b04003986 */ /* 0x0001e2000c101924 */
[C---:B------:R-:W-:Y:S01]  /*3df0*/  ISETP.GT.AND P3, PT, R3.reuse, 0x28, PT ;  /* 0x000000280300780c */ /* 0x040fe20003f64270 */
[----:B-1----:R-:W-:Y:S02]  /*3e00*/  FMUL R9, R42, R58 ;  /* 0x0000003a2a097220 */ /* 0x002fe40000400000 */
[----:B------:R-:W-:Y:S01]  /*3e10*/  @P1 STG.E desc[UR36][R4.64+0x84], R41 ;  /* 0x0000842904001986 */ /* 0x000fe2000c101924 */
[----:B------:R-:W-:Y:S02]  /*3e20*/  ISETP.GT.AND P5, PT, R0, RZ, P3 ;  /* 0x000000ff0000720c */ /* 0x000fe40001fa4270 */
[C---:B------:R-:W-:Y:S01]  /*3e30*/  ISETP.GT.AND P1, PT, R3.reuse, 0x29, PT ;  /* 0x000000290300780c */ /* 0x040fe20003f24270 */
[----:B------:R1:W-:Y:S01]  /*3e40*/  @P0 STG.E desc[UR36][R6.64+0x80], R9 ;  /* 0x0000800906000986 */ /* 0x0003e2000c101924 */
[----:B------:R-:W-:-:S02]  /*3e50*/  ISETP.GT.AND P0, PT, R3, 0x30, PT ;  /* 0x000000300300780c */ /* 0x000fc40003f04270 */
[----:B------:R-:W-:Y:S01]  /*3e60*/  ISETP.GT.AND P4, PT, R0, RZ, P1 ;  /* 0x000000ff0000720c */ /* 0x000fe20000f84270 */
[-C--:B0-----:R-:W-:Y:S01]  /*3e70*/  FMUL R11, R44, R58.reuse ;  /* 0x0000003a2c0b7220 */ /* 0x081fe20000400000 */
[C---:B------:R-:W-:Y:S01]  /*3e80*/  ISETP.GT.AND P3, PT, R0.reuse, 0x8, P3 ;  /* 0x000000080000780c */ /* 0x040fe20001f64270 */
[----:B------:R-:W-:Y:S01]  /*3e90*/  @P2 STG.E desc[UR36][R6.64+0x84], R43 ;  /* 0x0000842b06002986 */ /* 0x000fe2000c101924 */
[C---:B------:R-:W-:Y:S02]  /*3ea0*/  ISETP.GT.AND P1, PT, R0.reuse, 0x8, P1 ;  /* 0x000000080000780c */ /* 0x040fe40000f24270 */
[----:B------:R-:W-:Y:S01]  /*3eb0*/  ISETP.GT.AND P2, PT, R3, 0x31, PT ;  /* 0x000000310300780c */ /* 0x000fe20003f44270 */
[----:B------:R0:W-:Y:S01]  /*3ec0*/  @P5 STG.E desc[UR36][R4.64+0xa0], R11 ;  /* 0x0000a00b04005986 */ /* 0x0001e2000c101924 */
[----:B------:R-:W-:Y:S01]  /*3ed0*/  ISETP.GT.AND P5, PT, R0, RZ, P0 ;  /* 0x000000ff0000720c */ /* 0x000fe200007a4270 */
[----:B-1----:R-:W-:Y:S01]  /*3ee0*/  FMUL R9, R46, R58 ;  /* 0x0000003a2e097220 */ /* 0x002fe20000400000 */
[----:B------:R-:W-:-:S03]  /*3ef0*/  ISETP.GT.AND P0, PT, R0, 0x8, P0 ;  /* 0x000000080000780c */ /* 0x000fc60000704270 */
[----:B------:R-:W-:Y:S01]  /*3f00*/  @P4 STG.E desc[UR36][R4.64+0xa4], R45 ;  /* 0x0000a42d04004986 */ /* 0x000fe2000c101924 */
[C---:B------:R-:W-:Y:S02]  /*3f10*/  ISETP.GT.AND P4, PT, R0.reuse, RZ, P2 ;  /* 0x000000ff0000720c */ /* 0x040fe40001784270 */
[----:B------:R-:W-:Y:S01]  /*3f20*/  ISETP.GT.AND P2, PT, R0, 0x8, P2 ;  /* 0x000000080000780c */ /* 0x000fe20001744270 */
[----:B------:R1:W-:Y:S01]  /*3f30*/  @P3 STG.E desc[UR36][R6.64+0xa0], R9 ;  /* 0x0000a00906003986 */ /* 0x0003e2000c101924 */
[C---:B------:R-:W-:Y:S01]  /*3f40*/  ISETP.GT.AND P3, PT, R3.reuse, 0x39, PT ;  /* 0x000000390300780c */ /* 0x040fe20003f64270 */
[----:B0-----:R-:W-:Y:S02]  /*3f50*/  FMUL R11, R48, R58 ;  /* 0x0000003a300b7220 */ /* 0x001fe40000400000 */
[----:B------:R-:W-:Y:S01]  /*3f60*/  @P1 STG.E desc[UR36][R6.64+0xa4], R47 ;  /* 0x0000a42f06001986 */ /* 0x000fe2000c101924 */
[----:B------:R-:W-:Y:S01]  /*3f70*/  ISETP.GT.AND P1, PT, R3, 0x38, PT ;  /* 0x000000380300780c */ /* 0x000fe20003f24270 */
[----:B------:R-:W-:-:S02]  /*3f80*/  @P5 IMAD.MOV.U32 R2, RZ, RZ, R4 ;  /* 0x000000ffff025224 */ /* 0x000fc400078e0004 */
[----:B------:R-:W-:Y:S02]  /*3f90*/  @P5 IMAD.MOV.U32 R3, RZ, RZ, R5 ;  /* 0x000000ffff035224 */ /* 0x000fe400078e0005 */
[----:B-1----:R-:W-:-:S03]  /*3fa0*/  FMUL R9, R50, R58 ;  /* 0x0000003a32097220 */ /* 0x002fc60000400000 */
[----:B------:R0:W-:Y:S01]  /*3fb0*/  @P5 STG.E desc[UR36][R2.64+0xc0], R11 ;  /* 0x0000c00b02005986 */ /* 0x0001e2000c101924 */
[C---:B------:R-:W-:Y:S02]  /*3fc0*/  ISETP.GT.AND P5, PT, R0.reuse, RZ, P3 ;  /* 0x000000ff0000720c */ /* 0x040fe40001fa4270 */
[----:B------:R-:W-:Y:S01]  /*3fd0*/  ISETP.GT.AND P3, PT, R0, 0x8, P3 ;  /* 0x000000080000780c */ /* 0x000fe20001f64270 */
[----:B0-----:R-:W-:Y:S02]  /*3fe0*/  @P4 IMAD.MOV.U32 R2, RZ, RZ, R4 ;  /* 0x000000ffff024224 */ /* 0x001fe400078e0004 */
[----:B------:R-:W-:Y:S01]  /*3ff0*/  FMUL R11, R52, R58 ;  /* 0x0000003a340b7220 */ /* 0x000fe20000400000 */
[----:B------:R-:W-:-:S05]  /*4000*/  @P4 IMAD.MOV.U32 R3, RZ, RZ, R5 ;  /* 0x000000ffff034224 */ /* 0x000fca00078e0005 */
[----:B------:R0:W-:Y:S01]  /*4010*/  @P4 STG.E desc[UR36][R2.64+0xc4], R49 ;  /* 0x0000c43102004986 */ /* 0x0001e2000c101924 */
[C---:B------:R-:W-:Y:S02]  /*4020*/  ISETP.GT.AND P4, PT, R0.reuse, RZ, P1 ;  /* 0x000000ff0000720c */ /* 0x040fe40000f84270 */
[----:B------:R-:W-:Y:S01]  /*4030*/  ISETP.GT.AND P1, PT, R0, 0x8, P1 ;  /* 0x000000080000780c */ /* 0x000fe20000f24270 */
[----:B0-----:R-:W-:Y:S02]  /*4040*/  @P0 IMAD.MOV.U32 R2, RZ, RZ, R6 ;  /* 0x000000ffff020224 */ /* 0x001fe400078e0006 */
[----:B------:R-:W-:-:S05]  /*4050*/  @P0 IMAD.MOV.U32 R3, RZ, RZ, R7 ;  /* 0x000000ffff030224 */ /* 0x000fca00078e0007 */
[----:B------:R0:W-:Y:S02]  /*4060*/  @P0 STG.E desc[UR36][R2.64+0xc0], R9 ;  /* 0x0000c00902000986 */ /* 0x0001e4000c101924 */
[----:B0-----:R-:W-:Y:S02]  /*4070*/  @P2 IMAD.MOV.U32 R2, RZ, RZ, R6 ;  /* 0x000000ffff022224 */ /* 0x001fe400078e0006 */
[----:B------:R-:W-:-:S05]  /*4080*/  @P2 IMAD.MOV.U32 R3, RZ, RZ, R7 ;  /* 0x000000ffff032224 */ /* 0x000fca00078e0007 */
[----:B------:R0:W-:Y:S02]  /*4090*/  @P2 STG.E desc[UR36][R2.64+0xc4], R51 ;  /* 0x0000c43302002986 */ /* 0x0001e4000c101924 */
[----:B0-----:R-:W-:Y:S02]  /*40a0*/  @P4 IMAD.MOV.U32 R2, RZ, RZ, R4 ;  /* 0x000000ffff024224 */ /* 0x001fe400078e0004 */
[----:B------:R-:W-:-:S05]  /*40b0*/  @P4 IMAD.MOV.U32 R3, RZ, RZ, R5 ;  /* 0x000000ffff034224 */ /* 0x000fca00078e0005 */
[----:B------:R0:W-:Y:S04]  /*40c0*/  @P4 STG.E desc[UR36][R2.64+0xe0], R11 ;  /* 0x0000e00b02004986 */ /* 0x0001e8000c101924 */
[----:B------:R1:W-:Y:S01]  /*40d0*/  @P5 STG.E desc[UR36][R4.64+0xe4], R53 ;  /* 0x0000e43504005986 */ /* 0x0003e2000c101924 */
[----:B0-----:R-:W-:Y:S02]  /*40e0*/  @P1 IMAD.MOV.U32 R2, RZ, RZ, R6 ;  /* 0x000000ffff021224 */ /* 0x001fe400078e0006 */
[----:B------:R-:W-:-:S05]  /*40f0*/  @P1 IMAD.MOV.U32 R3, RZ, RZ, R7 ;  /* 0x000000ffff031224 */ /* 0x000fca00078e0007 */
[----:B------:R1:W-:Y:S04]  /*4100*/  @P1 STG.E desc[UR36][R2.64+0xe0], R13 ;  /* 0x0000e00d02001986 */ /* 0x0003e8000c101924 */
[----:B------:R1:W-:Y:S02]  /*4110*/  @P3 STG.E desc[UR36][R6.64+0xe4], R55 ;  /* 0x0000e43706003986 */ /* 0x0003e4000c101924 */
.L_x_101:
[----:B------:R-:W-:Y:S05]  /*4120*/  BSYNC B0 ;  /* 0x0000000000007941 */ /* 0x000fea0003800000 */
.L_x_39:
[----:B-1----:R-:W2:Y:S01]  /*4130*/  LDL.64 R2, [R1] ;  /* 0x0000000001027983 */ /* 0x002ea20000100a00 */
[----:B------:R-:W-:Y:S01]  /*4140*/  ULDC.64 UR4, c[0x0][0x650] ;  /* 0x0001940000047ab9 */ /* 0x000fe20000000a00 */
[----:B------:R1:W-:Y:S01]  /*4150*/  SYNCS.ARRIVE.TRANS64.A1T0 RZ, [R66+UR47], RZ ;  /* 0x000000ff42ff79a7 */ /* 0x0003e2000810002f */
[----:B------:R-:W-:Y:S01]  /*4160*/  PRMT R0, RZ, 0x7610, R0 ;  /* 0x00007610ff007816 */ /* 0x000fe20000000000 */
[----:B------:R-:W-:Y:S02]  /*4170*/  IMAD.MOV.U32 R19, RZ, RZ, -0x1 ;  /* 0xffffffffff137424 */ /* 0x000fe400078e00ff */
[----:B------:R-:W-:Y:S01]  /*4180*/  IMAD.MOV.U32 R22, RZ, RZ, -0x1 ;  /* 0xffffffffff167424 */ /* 0x000fe200078e00ff */
[----:B--2---:R-:W-:-:S04]  /*4190*/  LEA R18, P0, R2, R18, 0x1 ;  /* 0x0000001202127211 */ /* 0x004fc800078008ff */
[----:B------:R-:W-:Y:S01]  /*41a0*/  LEA.HI.X R17, R2, R17, R23, 0x1, P0 ;  /* 0x0000001102117211 */ /* 0x000fe200000f0c17 */
[----:B------:R-:W-:Y:S01]  /*41b0*/  IMAD.MOV.U32 R2, RZ, RZ, -0x1 ;  /* 0xffffffffff027424 */ /* 0x000fe200078e00ff */
[----:B------:R-:W-:-:S04]  /*41c0*/  ISETP.GE.U32.AND P0, PT, R18, UR4, PT ;  /* 0x0000000412007c0c */ /* 0x000fc8000bf06070 */
[----:B------:R-:W-:-:S13]  /*41d0*/  ISETP.GE.U32.AND.EX P0, PT, R17, UR5, PT, P0 ;  /* 0x0000000511007c0c */ /* 0x000fda000bf06100 */
[----:B-1----:R-:W-:Y:S05]  /*41e0*/  @P0 BRA `(.L_x_102) ;  /* 0x0000000400700947 */ /* 0x002fea0003800000 */
[----:B0--3--:R-:W0:Y:S01]  /*41f0*/  S2R R10, SR_CTAID.X ;  /* 0x00000000000a7919 */ /* 0x009e220000002500 */
[----:B----4-:R-:W1:Y:S01]  /*4200*/  LDC.64 R8, c[0x0][0x628] ;  /* 0x00018a00ff087b82 */ /* 0x010e620000000a00 */
[----:B------:R-:W-:Y:S01]  /*4210*/  ULDC UR4, c[0x0][0x150] ;  /* 0x0000540000047ab9 */ /* 0x000fe20000000800 */
[----:B------:R-:W-:Y:S01]  /*4220*/  IMAD.MOV.U32 R6, RZ, RZ, R18 ;  /* 0x000000ffff067224 */ /* 0x000fe200078e0012 */
[----:B------:R-:W2:Y:S01]  /*4230*/  S2R R20, SR_CTAID.Y ;  /* 0x0000000000147919 */ /* 0x000ea20000002600 */
[----:B------:R-:W-:-:S04]  /*4240*/  IMAD.MOV.U32 R7, RZ, RZ, R17 ;  /* 0x000000ffff077224 */ /* 0x000fc800078e0011 */
[----:B------:R-:W3:Y:S08]  /*4250*/  LDC R15, c[0x0][0x144] ;  /* 0x00005100ff0f7b82 */ /* 0x000ef00000000800 */
[----:B------:R-:W4:Y:S08]  /*4260*/  LDC R0, c[0x0][0x630] ;  /* 0x00018c00ff007b82 */ /* 0x000f300000000800 */
[----:B------:R-:W2:Y:S01]  /*4270*/  LDC.64 R12, c[0x0][0x620] ;  /* 0x00018800ff0c7b82 */ /* 0x000ea20000000a00 */
[----:B-1----:R-:W-:-:S04]  /*4280*/  ISETP.NE.U32.AND P0, PT, R8, RZ, PT ;  /* 0x000000ff0800720c */ /* 0x002fc80003f05070 */
[----:B------:R-:W-:Y:S02]  /*4290*/  ISETP.NE.AND.EX P0, PT, R9, RZ, PT, P0 ;  /* 0x000000ff0900720c */ /* 0x000fe40003f05300 */
[----:B0-----:R-:W-:-:S05]  /*42a0*/  I2FP.F32.U32 R2, R10 ;  /* 0x0000000a00027245 */ /* 0x001fca0000201000 */
[----:B------:R-:W-:-:S04]  /*42b0*/  FMUL R2, R2, UR4 ;  /* 0x0000000402027c20 */ /* 0x000fc80008400000 */
[----:B------:R0:W1:Y:S02]  /*42c0*/  F2I.U32.TRUNC.NTZ R14, R2 ;  /* 0x00000002000e7305 */ /* 0x000064000020f000 */
[----:B---34-:R-:W-:Y:S05]  /*42d0*/  @!P0 BRA `(.L_x_103) ;  /* 0x0000000000288947 */ /* 0x018fea0003800000 */
[----:B------:R-:W3:Y:S02]  /*42e0*/  LDC R3, c[0x0][0x634] ;  /* 0x00018d00ff037b82 */ /* 0x000ee40000000800 */
[----:B---3--:R-:W-:-:S05]  /*42f0*/  IADD3 R7, P0, R18, R3, RZ ;  /* 0x0000000312077210 */ /* 0x008fca0007f1e0ff */
[----:B------:R-:W-:-:S04]  /*4300*/  IMAD.X R11, RZ, RZ, R17, P0 ;  /* 0x000000ffff0b7224 */ /* 0x000fc800000e0611 */
[----:B0-----:R-:W-:-:S04]  /*4310*/  IMAD.WIDE.U32 R2, R11, R8, RZ ;  /* 0x000000080b027225 */ /* 0x001fc800078e00ff */
[----:B------:R-:W-:-:S04]  /*4320*/  IMAD.WIDE.U32 R4, P0, R7, R9, R2 ;  /* 0x0000000907047225 */ /* 0x000fc80007800002 */
[----:B------:R-:W-:-:S04]  /*4330*/  IMAD.WIDE.U32 R2, R7, R8, RZ ;  /* 0x0000000807027225 */ /* 0x000fc800078e00ff */
[----:B------:R-:W-:Y:S01]  /*4340*/  IMAD.X R7, RZ, RZ, RZ, P0 ;  /* 0x000000ffff077224 */ /* 0x000fe200000e06ff */
[----:B------:R-:W-:Y:S01]  /*4350*/  IADD3 RZ, P0, R3, R4, RZ ;  /* 0x0000000403ff7210 */ /* 0x000fe20007f1e0ff */
[----:B------:R-:W-:-:S04]  /*4360*/  IMAD.MOV.U32 R6, RZ, RZ, R5 ;  /* 0x000000ffff067224 */ /* 0x000fc800078e0005 */
[----:B------:R-:W-:-:S08]  /*4370*/  IMAD.WIDE.U32.X R6, R11, R9, R6, P0 ;  /* 0x000000090b067225 */ /* 0x000fd000000e0406 */
.L_x_103:
[----:B------:R-:W3:Y:S01]  /*4380*/  LDC.64 R26, c[0x0][0x640] ;  /* 0x00019000ff1a7b82 */ /* 0x000ee20000000a00 */
[-C--:B------:R-:W-:Y:S01]  /*4390*/  SHF.R.U64 R11, R6, R0.reuse, R7 ;  /* 0x00000000060b7219 */ /* 0x080fe20000001207 */
[----:B------:R-:W-:Y:S01]  /*43a0*/  IMAD.MOV.U32 R19, RZ, RZ, R17 ;  /* 0x000000ffff137224 */ /* 0x000fe200078e0011 */
[----:B------:R-:W-:Y:S01]  /*43b0*/  SHF.R.U32.HI R0, RZ, R0, R7 ;  /* 0x00000000ff007219 */ /* 0x000fe20000011607 */
[----:B-1----:R-:W-:Y:S01]  /*43c0*/  IMAD.MOV R14, RZ, RZ, -R14 ;  /* 0x000000ffff0e7224 */ /* 0x002fe200078e0a0e */
[----:B------:R-:W-:Y:S01]  /*43d0*/  IADD3 R5, P0, RZ, -R11, RZ ;  /* 0x8000000bff057210 */ /* 0x000fe20007f1e0ff */
[----:B------:R-:W-:Y:S01]  /*43e0*/  ULDC UR4, c[0x0][0x154] ;  /* 0x0000550000047ab9 */ /* 0x000fe20000000800 */
[----:B------:R-:W-:Y:S01]  /*43f0*/  IMAD.MOV.U32 R7, RZ, RZ, 0x1 ;  /* 0x00000001ff077424 */ /* 0x000fe200078e00ff */
[----:B------:R-:W1:Y:S01]  /*4400*/  LDC R4, c[0x0][0x618] ;  /* 0x00018600ff047b82 */ /* 0x000e620000000800 */
[----:B------:R-:W-:Y:S02]  /*4410*/  IMAD R22, R15, R14, R10 ;  /* 0x0000000e0f167224 */ /* 0x000fe400078e020a */
[----:B------:R-:W-:-:S04]  /*4420*/  IMAD.X R3, RZ, RZ, ~R0, P0 ;  /* 0x000000ffff037224 */ /* 0x000fc800000e0e00 */
[-C--:B--2---:R-:W-:Y:S01]  /*4430*/  IMAD R0, R3, R12.reuse, RZ ;  /* 0x0000000c03007224 */ /* 0x084fe200078e02ff */
[----:B------:R-:W2:Y:S01]  /*4440*/  LDC R6, c[0x0][0x608] ;  /* 0x00018200ff067b82 */ /* 0x000ea20000000800 */
[----:B0-----:R-:W-:-:S04]  /*4450*/  IMAD.WIDE.U32 R2, R5, R12, R18 ;  /* 0x0000000c05027225 */ /* 0x001fc800078e0012 */
[----:B------:R-:W-:Y:S01]  /*4460*/  IMAD R5, R5, R13, R0 ;  /* 0x0000000d05057224 */ /* 0x000fe200078e0200 */
[----:B------:R-:W-:Y:S02]  /*4470*/  I2FP.F32.U32 R0, R20 ;  /* 0x0000001400007245 */ /* 0x000fe40000201000 */
[----:B------:R-:W0:Y:S01]  /*4480*/  LDC R24, c[0x0][0x658] ;  /* 0x00019600ff187b82 */ /* 0x000e220000000800 */
[----:B------:R-:W-:Y:S01]  /*4490*/  IMAD.IADD R3, R3, 0x1, R5 ;  /* 0x0000000103037824 */ /* 0x000fe200078e0205 */
[----:B---3--:R-:W-:Y:S01]  /*44a0*/  ISETP.NE.U32.AND P0, PT, R26, RZ, PT ;  /* 0x000000ff1a00720c */ /* 0x008fe20003f05070 */
[----:B------:R-:W-:Y:S01]  /*44b0*/  FMUL R0, R0, UR4 ;  /* 0x0000000400007c20 */ /* 0x000fe20008400000 */
[----:B------:R-:W-:Y:S02]  /*44c0*/  IMAD.MOV.U32 R5, RZ, RZ, -0x1 ;  /* 0xffffffffff057424 */ /* 0x000fe400078e00ff */
[----:B------:R-:W-:Y:S01]  /*44d0*/  ISETP.NE.AND.EX P0, PT, R27, RZ, PT, P0 ;  /* 0x000000ff1b00720c */ /* 0x000fe20003f05300 */
[----:B------:R3:W4:Y:S01]  /*44e0*/  F2I.U32.TRUNC.NTZ R12, R0 ;  /* 0x00000000000c7305 */ /* 0x000722000020f000 */
[----:B------:R-:W3:Y:S01]  /*44f0*/  LDC R15, c[0x0][0x148] ;  /* 0x00005200ff0f7b82 */ /* 0x000ee20000000800 */
[----:B-1----:R-:W-:-:S02]  /*4500*/  SHF.R.U64 R10, R2, R4, R3 ;  /* 0x00000004020a7219 */ /* 0x002fc40000001203 */
[----:B------:R-:W-:-:S05]  /*4510*/  SHF.R.U32.HI R3, RZ, R4, R3 ;  /* 0x00000004ff037219 */ /* 0x000fca0000011603 */
[----:B------:R-:W1:Y:S01]  /*4520*/  LDC R14, c[0x0][0x600] ;  /* 0x00018000ff0e7b82 */ /* 0x000e620000000800 */
[-CC-:B--2---:R-:W-:Y:S02]  /*4530*/  SHF.R.U64 R8, R10, R6.reuse, R3.reuse ;  /* 0x000000060a087219 */ /* 0x184fe40000001203 */
[----:B------:R-:W-:-:S05]  /*4540*/  SHF.R.U32.HI R3, RZ, R6, R3 ;  /* 0x00000006ff037219 */ /* 0x000fca0000011603 */
[----:B------:R-:W2:Y:S01]  /*4550*/  LDC R21, c[0x0][0x648] ;  /* 0x00019200ff157b82 */ /* 0x000ea20000000800 */
[-CC-:B0-----:R-:W-:Y:S02]  /*4560*/  SHF.R.U64 R13, R8, R24.reuse, R3.reuse ;  /* 0x00000018080d7219 */ /* 0x181fe40000001203 */
[-C--:B------:R-:W-:Y:S02]  /*4570*/  SHF.L.U32 R5, R5, R24.reuse, RZ ;  /* 0x0000001805057219 */ /* 0x080fe400000006ff */
[-C--:B------:R-:W-:Y:S01]  /*4580*/  SHF.R.U32.HI R3, RZ, R24.reuse, R3 ;  /* 0x00000018ff037219 */ /* 0x080fe20000011603 */
[----:B------:R-:W-:Y:S01]  /*4590*/  IMAD.MOV.U32 R2, RZ, RZ, R13 ;  /* 0x000000ffff027224 */ /* 0x000fe200078e000d */
[----:B------:R-:W-:Y:S01]  /*45a0*/  SHF.L.U32 R24, R7, R24, RZ ;  /* 0x0000001807187219 */ /* 0x000fe200000006ff */
[----:B------:R-:W0:Y:S01]  /*45b0*/  LDC R25, c[0x0][0x638] ;  /* 0x00018e00ff197b82 */ /* 0x000e220000000800 */
[----:B------:R-:W-:-:S07]  /*45c0*/  LOP3.LUT R19, RZ, R5, RZ, 0x33, !PT ;  /* 0x00000005ff137212 */ /* 0x000fce00078e33ff */
[----:B------:R-:W0:Y:S01]  /*45d0*/  LDC R28, c[0x0][0x610] ;  /* 0x00018400ff1c7b82 */ /* 0x000e220000000800 */
[----:B----4-:R-:W-:Y:S05]  /*45e0*/  @!P0 BRA `(.L_x_104) ;  /* 0x0000000000288947 */ /* 0x010fea0003800000 */
[----:B---3--:R-:W3:Y:S02]  /*45f0*/  LDC R0, c[0x0][0x64c] ;  /* 0x00019300ff007b82 */ /* 0x008ee40000000800 */
[----:B---3--:R-:W-:-:S05]  /*4600*/  IADD3 R7, P0, R13, R0, RZ ;  /* 0x000000000d077210 */ /* 0x008fca0007f1e0ff */
        /* <DEDUP_REMOVED lines=8> */
.L_x_104:
[----:B------:R-:W4:Y:S01]  /*4690*/  LDC R4, c[0x0][0x65c] ;  /* 0x00019700ff047b82 */ /* 0x000f220000000800 */
[----:B--23--:R-:W-:Y:S01]  /*46a0*/  SHF.R.U64 R0, R2, R21, R3 ;  /* 0x0000001502007219 */ /* 0x00cfe20000001203 */
[----:B-1----:R-:W-:Y:S01]  /*46b0*/  VIADD R3, R14, 0xffffffff ;  /* 0xffffffff0e037836 */ /* 0x002fe20000000000 */
[----:B------:R-:W-:Y:S01]  /*46c0*/  LOP3.LUT R19, R8, R19, RZ, 0xc0, !PT ;  /* 0x0000001308137212 */ /* 0x000fe200078ec0ff */
[----:B------:R-:W-:Y:S02]  /*46d0*/  IMAD.MOV R12, RZ, RZ, -R12 ;  /* 0x000000ffff0c7224 */ /* 0x000fe400078e0a0c */
[----:B------:R-:W-:Y:S01]  /*46e0*/  IMAD.MOV R2, RZ, RZ, -R0 ;  /* 0x000000ffff027224 */ /* 0x000fe200078e0a00 */
[----:B------:R-:W-:Y:S01]  /*46f0*/  LOP3.LUT R3, R10, R3, RZ, 0xc0, !PT ;  /* 0x000000030a037212 */ /* 0x000fe200078ec0ff */
[----:B------:R-:W-:Y:S02]  /*4700*/  IMAD R19, R24, R0, R19 ;  /* 0x0000000018137224 */ /* 0x000fe400078e0213 */
[----:B0-----:R-:W-:-:S04]  /*4710*/  IMAD R0, R2, R25, R13 ;  /* 0x0000001902007224 */ /* 0x001fc800078e020d */
[----:B------:R-:W-:Y:S01]  /*4720*/  IMAD R2, R0, R14, R3 ;  /* 0x0000000e00027224 */ /* 0x000fe200078e0203 */
[----:B----4-:R-:W-:Y:S01]  /*4730*/  ISETP.NE.AND P0, PT, R4, 0x1, PT ;  /* 0x000000010400780c */ /* 0x010fe20003f05270 */
[----:B------:R-:W-:-:S05]  /*4740*/  IMAD.MOV.U32 R4, RZ, RZ, 0x1 ;  /* 0x00000001ff047424 */ /* 0x000fca00078e00ff */
[----:B------:R-:W-:-:S07]  /*4750*/  PRMT R0, R4, 0x7610, R0 ;  /* 0x0000761004007816 */ /* 0x000fce0000000000 */
[----:B------:R-:W-:-:S04]  /*4760*/  @P0 IMAD R22, R15, R12, R20 ;  /* 0x0000000c0f160224 */ /* 0x000fc800078e0214 */
[----:B------:R-:W-:-:S05]  /*4770*/  IMAD R19, R19, R28, R22 ;  /* 0x0000001c13137224 */ /* 0x000fca00078e0216 */
[----:B------:R-:W-:Y:S02]  /*4780*/  SEL R22, R2, R19, !P0 ;  /* 0x0000001302167207 */ /* 0x000fe40004000000 */
[----:B------:R-:W-:Y:S01]  /*4790*/  SEL R19, R19, R2, !P0 ;  /* 0x0000000213137207 */ /* 0x000fe20004000000 */
[----:B------:R-:W-:-:S07]  /*47a0*/  IMAD.MOV.U32 R2, RZ, RZ, R11 ;  /* 0x000000ffff027224 */ /* 0x000fce00078e000b */
.L_x_102:
[----:B------:R-:W-:Y:S02]  /*47b0*/  LOP3.LUT P0, RZ, R0, 0xff, RZ, 0xc0, !PT ;  /* 0x000000ff00ff7812 */ /* 0x000fe4000780c0ff */
[----:B------:R-:W-:-:S11]  /*47c0*/  LOP3.LUT R75, R75, 0x1, RZ, 0x3c, !PT ;  /* 0x000000014b4b7812 */ /* 0x000fd600078e3cff */
[----:B------:R-:W-:Y:S05]  /*47d0*/  @P0 BRA `(.L_x_105) ;  /* 0xffffffd000340947 */ /* 0x000fea000383ffff */
[----:B------:R-:W-:Y:S05]  /*47e0*/  EXIT ;  /* 0x000000000000794d */ /* 0x000fea0003800000 */
.L_x_18:
[----:B------:R-:W-:-:S08]  /*47f0*/  ISETP.NE.AND P0, PT, R5, RZ, PT ;  /* 0x000000ff0500720c */ /* 0x000fd00003f05270 */
[----:B0-----:R-:W0:-:S00]  /*4800*/  USETMAXREG.DEALLOC.CTAPOOL 0x28 ;  /* 0x00000028000079c8 */ /* 0x001e0000080e0500 */
[----:B------:R-:W-:Y:S05]  /*4810*/  @P0 EXIT ;  /* 0x000000000000094d */ /* 0x000fea0003800000 */
[----:B0-----:R-:W-:Y:S01]  /*4820*/  LOP3.LUT P0, RZ, R8, 0xff, RZ, 0xc0, !PT ;  /* 0x000000ff08ff7812 */ /* 0x001fe2000780c0ff */
[----:B------:R-:W-:Y:S02]  /*4830*/  IMAD.MOV.U32 R0, RZ, RZ, 0x1 ;  /* 0x00000001ff007424 */ /* 0x000fe400078e00ff */
[----:B------:R-:W-:-:S10]  /*4840*/  IMAD.MOV.U32 R8, RZ, RZ, RZ ;  /* 0x000000ffff087224 */ /* 0x000fd400078e00ff */
[----:B------:R-:W-:Y:S05]  /*4850*/  @!P0 BRA `(.L_x_106) ;  /* 0x0000000c00408947 */ /* 0x000fea0003800000 */
[----:B------:R-:W0:Y:S01]  /*4860*/  S2R R7, SR_CgaCtaId ;  /* 0x0000000000077919 */ /* 0x000e220000008800 */
[----:B------:R-:W-:Y:S01]  /*4870*/  LOP3.LUT P0, RZ, R4, 0x1f, RZ, 0xc0, !PT ;  /* 0x0000001f04ff7812 */ /* 0x000fe2000780c0ff */
[----:B------:R-:W-:Y:S01]  /*4880*/  ULDC UR5, c[0x0][0x658] ;  /* 0x0001960000057ab9 */ /* 0x000fe20000000800 */
[----:B------:R-:W-:Y:S01]  /*4890*/  UMOV UR6, 0xffffffff ;  /* 0xffffffff00067882 */ /* 0x000fe20000000000 */
[----:B------:R-:W-:Y:S01]  /*48a0*/  BSSY B0, `(.L_x_106) ;  /* 0x00000cb000007945 */ /* 0x000fe20003800000 */
[----:B------:R-:W-:Y:S01]  /*48b0*/  USHF.L.U32 UR6, UR6, UR5, URZ ;  /* 0x0000000506067299 */ /* 0x000fe2000800063f */
[C---:B------:R-:W-:Y:S01]  /*48c0*/  ISETP.NE.AND P2, PT, R3.reuse, RZ, PT ;  /* 0x000000ff0300720c */ /* 0x040fe20003f45270 */
[----:B------:R-:W-:Y:S01]  /*48d0*/  IMAD.MOV.U32 R9, RZ, RZ, 0x1 ;  /* 0x00000001ff097424 */ /* 0x000fe200078e00ff */
[----:B------:R-:W-:Y:S01]  /*48e0*/  ISETP.NE.OR P0, PT, R3, RZ, !P0 ;  /* 0x000000ff0300720c */ /* 0x000fe20004705670 */
[----:B------:R-:W-:Y:S01]  /*48f0*/  IMAD.MOV.U32 R0, RZ, RZ, 0x1 ;  /* 0x00000001ff007424 */ /* 0x000fe200078e00ff */
[----:B------:R-:W-:Y:S01]  /*4900*/  LOP3.LUT R6, R16, 0x2, RZ, 0xfc, !PT ;  /* 0x0000000210067812 */ /* 0x000fe200078efcff */
[----:B------:R-:W-:Y:S01]  /*4910*/  IMAD.MOV.U32 R8, RZ, RZ, RZ ;  /* 0x000000ffff087224 */ /* 0x000fe200078e00ff */
[----:B------:R-:W-:Y:S01]  /*4920*/  ULDC UR4, c[0x0][0x600] ;  /* 0x0001800000047ab9 */ /* 0x000fe20000000800 */
[----:B------:R-:W-:Y:S01]  /*4930*/  UMOV UR7, 0x1 ;  /* 0x0000000100077882 */ /* 0x000fe20000000000 */
[----:B------:R-:W-:-:S02]  /*4940*/  UIADD3 UR19, UR40, 0x1, URZ ;  /* 0x0000000128137890 */ /* 0x000fc4000fffe03f */
[----:B------:R-:W-:Y:S02]  /*4950*/  UIADD3 UR15, UR4, -0x1, URZ ;  /* 0xffffffff040f7890 */ /* 0x000fe4000fffe03f */
[----:B------:R-:W-:Y:S02]  /*4960*/  USHF.L.U32 UR17, UR7, UR5, URZ ;  /* 0x0000000507117299 */ /* 0x000fe4000800063f */
[----:B------:R-:W-:Y:S01]  /*4970*/  ULOP3.LUT UR16, URZ, UR6, URZ, 0x33, !UPT ;  /* 0x000000063f107292 */ /* 0x000fe2000f8e333f */
[----:B------:R-:W-:Y:S01]  /*4980*/  ULDC.64 UR20, c[0x0][0x198] ;  /* 0x0000660000147ab9 */ /* 0x000fe20000000a00 */
[C---:B0-----:R-:W-:Y:S02]  /*4990*/  IMAD.SHL.U32 R10, R7.reuse, 0x10, RZ ;  /* 0x00000010070a7824 */ /* 0x041fe400078e00ff */
[----:B------:R-:W-:-:S03]  /*49a0*/  IMAD.SHL.U32 R7, R7, 0x200, RZ ;  /* 0x0000020007077824 */ /* 0x000fc600078e00ff */
[----:B------:R-:W-:Y:S02]  /*49b0*/  LOP3.LUT R10, R10, 0x30, RZ, 0xc0, !PT ;  /* 0x000000300a0a7812 */ /* 0x000fe400078ec0ff */
[----:B------:R-:W-:-:S07]  /*49c0*/  LOP3.LUT R7, R7, 0x600, RZ, 0xc0, !PT ;  /* 0x0000060007077812 */ /* 0x000fce00078ec0ff */
.L_x_118:
[----:B------:R-:W-:-:S03]  /*49d0*/  UMOV UR4, 0xffffffff ;  /* 0xffffffff00047882 */ /* 0x000fc60000000000 */
[----:B------:R-:W-:Y:S05]  /*49e0*/  BRA.DIV UR4, `(.L_x_107) ;  /* 0x0000001604587947 */ /* 0x000fea000b800000 */
[----:B------:R-:W-:-:S13]  /*49f0*/  ELECT P6, URZ, PT ;  /* 0x00000000003f782f */ /* 0x000fda00038c0000 */
.L_x_141:
[----:B------:R-:W0:Y:S01]  /*4a00*/  LDC R3, c[0x0][0x28c] ;  /* 0x0000a300ff037b82 */ /* 0x000e220000000800 */
[----:B------:R-:W-:Y:S01]  /*4a10*/  BSSY B1, `(.L_x_108) ;  /* 0x0000039000017945 */ /* 0x000fe20003800000 */
[----:B0-----:R-:W-:-:S13]  /*4a20*/  ISETP.LT.OR P6, PT, R3, 0x1, !P6 ;  /* 0x000000010300780c */ /* 0x001fda00077c1670 */
[----:B------:R-:W-:Y:S05]  /*4a30*/  @P6 BRA `(.L_x_109) ;  /* 0x0000000000d86947 */ /* 0x000fea0003800000 */
[----:B------:R-:W-:Y:S02]  /*4a40*/  IMAD.SHL.U32 R19, R19, 0x40, RZ ;  /* 0x0000004013137824 */ /* 0x000fe400078e00ff */
[----:B------:R-:W-:Y:S02]  /*4a50*/  IMAD R22, R22, 0x40, R10 ;  /* 0x0000004016167824 */ /* 0x000fe400078e020a */
[----:B------:R-:W-:Y:S02]  /*4a60*/  IMAD.MOV.U32 R14, RZ, RZ, RZ ;  /* 0x000000ffff0e7224 */ /* 0x000fe400078e00ff */
[----:B------:R-:W-:Y:S02]  /*4a70*/  IMAD.U32 R15, RZ, RZ, UR19 ;  /* 0x00000013ff0f7e24 */ /* 0x000fe4000f8e00ff */
[----:B------:R-:W-:Y:S02]  /*4a80*/  IMAD.MOV.U32 R3, RZ, RZ, R0 ;  /* 0x000000ffff037224 */ /* 0x000fe400078e0000 */
[----:B------:R-:W-:-:S07]  /*4a90*/  IMAD.MOV.U32 R4, RZ, RZ, R8 ;  /* 0x000000ffff047224 */ /* 0x000fce00078e0008 */
.L_x_113:
[----:B------:R-:W0:Y:S01]  /*4aa0*/  S2R R12, SR_CgaCtaId ;  /* 0x00000000000c7919 */ /* 0x000e220000008800 */
[----:B------:R-:W-:Y:S01]  /*4ab0*/  MOV R5, 0x400 ;  /* 0x0000040000057802 */ /* 0x000fe20000000f00 */
[----:B------:R-:W1:Y:S03]  /*4ac0*/  @!P2 LDC R11, c[0x0][0x500] ;  /* 0x00014000ff0bab82 */ /* 0x000e660000000800 */
[----:B0-----:R-:W-:Y:S02]  /*4ad0*/  LEA R13, R12, R5, 0x18 ;  /* 0x000000050c0d7211 */ /* 0x001fe400078ec0ff */
[----:B------:R-:W-:-:S03]  /*4ae0*/  SHF.L.U32 R5, R3, 0x1f, RZ ;  /* 0x0000001f03057819 */ /* 0x000fc600000006ff */
[----:B------:R-:W-:-:S04]  /*4af0*/  IMAD R12, R4, 0x8, R13 ;  /* 0x00000008040c7824 */ /* 0x000fc800078e020d */
[----:B------:R-:W0:Y:S02]  /*4b00*/  SYNCS.PHASECHK.TRANS64.TRYWAIT P1, [R12+URZ+0x70], R5 ;  /* 0x000070050c0075a7 */ /* 0x000e24000802017f */
[----:B01----:R-:W-:Y:S05]  /*4b10*/  @!P1 BRA `(.L_x_110) ;  /* 0x00000014002c9947 */ /* 0x003fea0003800000 */
.L_x_142:
[----:B0-----:R-:W-:Y:S01]  /*4b20*/  PRMT R5, R6, 0x9910, RZ ;  /* 0x0000991006057816 */ /* 0x001fe200000000ff */
[----:B------:R0:W-:Y:S03]  /*4b30*/  @!P2 SYNCS.ARRIVE.TRANS64 RZ, [R12+URZ], R11 ;  /* 0x0000000b0cffa9a7 */ /* 0x0001e6000800003f */
[----:B------:R-:W-:-:S13]  /*4b40*/  ISETP.NE.AND P1, PT, R5, 0x2, PT ;  /* 0x000000020500780c */ /* 0x000fda0003f25270 */
[----:B0-----:R-:W-:Y:S05]  /*4b50*/  @P1 BRA `(.L_x_111) ;  /* 0x0000000000041947 */ /* 0x001fea0003800000 */
[----:B------:R-:W-:Y:S01]  /*4b60*/  BPT.TRAP 0x1 ;  /* 0x000000040000795c */ /* 0x000fe20000300000 */
.L_x_111:
[----:B------:R-:W-:Y:S05]  /*4b70*/  @P0 BRA `(.L_x_112) ;  /* 0x0000000000040947 */ /* 0x000fea0003800000 */
[----:B------:R-:W-:Y:S01]  /*4b80*/  BPT.TRAP 0x1 ;  /* 0x000000040000795c */ /* 0x000fe20000300000 */
.L_x_112:
[----:B------:R-:W-:Y:S01]  /*4b90*/  IMAD R5, R4, 0x800, R7 ;  /* 0x0000080004057824 */ /* 0x000fe200078e0207 */
[----:B------:R-:W-:Y:S01]  /*4ba0*/  R2UR UR9, R12 ;  /* 0x000000000c0972ca */ /* 0x000fe200000e0000 */
[C-C-:B------:R-:W-:Y:S01]  /*4bb0*/  IMAD R11, R4.reuse, 0x2000, R13.reuse ;  /* 0x00002000040b7824 */ /* 0x140fe200078e020d */
[----:B------:R-:W-:Y:S01]  /*4bc0*/  UIADD3 UR4, UP0, UR20, 0xf0, URZ ;  /* 0x000000f014047890 */ /* 0x000fe2000ff1e03f */
[----:B------:R-:W-:Y:S01]  /*4bd0*/  IMAD R5, R5, 0x4, R13 ;  /* 0x0000000405057824 */ /* 0x000fe200078e020d */
[----:B------:R-:W-:Y:S01]  /*4be0*/  R2UR UR11, R19 ;  /* 0x00000000130b72ca */ /* 0x000fe200000e0000 */
[----:B------:R-:W-:Y:S01]  /*4bf0*/  VIADD R15, R15, 0xffffffff ;  /* 0xffffffff0f0f7836 */ /* 0x000fe20000000000 */
[----:B------:R-:W-:Y:S01]  /*4c00*/  R2UR UR5, R11 ;  /* 0x000000000b0572ca */ /* 0x000fe200000e0000 */
[----:B------:R-:W-:Y:S01]  /*4c10*/  UIADD3 UR22, UP1, UR20, 0x1f0, URZ ;  /* 0x000001f014167890 */ /* 0x000fe2000ff3e03f */
[----:B------:R-:W-:Y:S01]  /*4c20*/  R2UR UR8, R5 ;  /* 0x00000000050872ca */ /* 0x000fe200000e0000 */
[----:B------:R-:W-:Y:S01]  /*4c30*/  VIADD R4, R4, 0x1 ;  /* 0x0000000104047836 */ /* 0x000fe20000000000 */
[----:B------:R-:W-:Y:S01]  /*4c40*/  R2UR UR10, R14 ;  /* 0x000000000e0a72ca */ /* 0x000fe200000e0000 */
[----:B------:R-:W-:Y:S01]  /*4c50*/  UIADD3.X UR23, URZ, UR21, URZ, UP1, !UPT ;  /* 0x000000153f177290 */ /* 0x000fe20008ffe43f */
[----:B------:R-:W-:Y:S01]  /*4c60*/  R2UR UR12, R2 ;  /* 0x00000000020c72ca */ /* 0x000fe200000e0000 */
[----:B------:R-:W-:Y:S01]  /*4c70*/  UMOV UR6, 0x0 ;  /* 0x0000000000067882 */ /* 0x000fe20000000000 */
[----:B------:R-:W-:Y:S01]  /*4c80*/  R2UR UR18, R22 ;  /* 0x00000000161272ca */ /* 0x000fe200000e0000 */
[----:B------:R-:W-:Y:S01]  /*4c90*/  UMOV UR7, 0x10000000 ;  /* 0x1000000000077882 */ /* 0x000fe20000000000 */
[----:B------:R-:W-:Y:S01]  /*4ca0*/  ISETP.GT.AND P3, PT, R15, 0x1, PT ;  /* 0x000000010f00780c */ /* 0x000fe20003f64270 */
[----:B------:R-:W-:Y:S01]  /*4cb0*/  UMOV UR24, 0xf0000 ;  /* 0x000f000000187882 */ /* 0x000fe20000000000 */
[----:B------:R-:W-:Y:S01]  /*4cc0*/  ISETP.NE.AND P1, PT, R4, 0xe, PT ;  /* 0x0000000e0400780c */ /* 0x000fe20003f25270 */
[----:B------:R-:W-:Y:S01]  /*4cd0*/  UIADD3 UR13, UR5, 0x200, URZ ;  /* 0x00000200050d7890 */ /* 0x000fe2000fffe03f */
[----:B------:R-:W-:Y:S01]  /*4ce0*/  VIADD R14, R14, 0x20 ;  /* 0x000000200e0e7836 */ /* 0x000fe20000000000 */
[----:B------:R-:W-:Y:S01]  /*4cf0*/  UIADD3.X UR5, URZ, UR21, URZ, UP0, !UPT ;  /* 0x000000153f057290 */ /* 0x000fe200087fe43f */
[----:B------:R-:W-:Y:S01]  /*4d00*/  SEL R12, RZ, 0x1, P1 ;  /* 0x00000001ff0c7807 */ /* 0x000fe20000800000 */
[----:B------:R-:W-:Y:S01]  /*4d10*/  UIADD3 UR14, UR8, 0x1c200, URZ ;  /* 0x0001c200080e7890 */ /* 0x000fe2000fffe03f */
[----:B------:R-:W-:-:S02]  /*4d20*/  SEL R4, R4, RZ, P1 ;  /* 0x000000ff04047207 */ /* 0x000fc40000800000 */
[----:B------:R-:W-:Y:S01]  /*4d30*/  UMOV UR8, UR13 ;  /* 0x0000000d00087c82 */ /* 0x000fe20008000000 */
[----:B------:R-:W-:-:S03]  /*4d40*/  LOP3.LUT R3, R3, R12, RZ, 0x3c, !PT ;  /* 0x0000000c03037212 */ /* 0x000fc600078e3cff */
[----:B------:R0:W-:Y:S02]  /*4d50*/  UTMALDG.3D [UR8], [UR4], desc[UR6] ;  /* 0x00000608040075b4 */ /* 0x0001e40008011000 */
[----:B0-----:R-:W-:Y:S01]  /*4d60*/  UMOV UR8, UR14 ;  /* 0x0000000e00087c82 */ /* 0x001fe20008000000 */
[----:B------:R-:W-:Y:S02]  /*4d70*/  UMOV UR11, UR18 ;  /* 0x00000012000b7c82 */ /* 0x000fe40008000000 */
[----:B------:R0:W-:Y:S02]  /*4d80*/  UTMALDG.3D.MULTICAST [UR8], [UR22], UR24, desc[UR6] ;  /* 0x00000608160073b4 */ /* 0x0001e40008011818 */
[----:B0-----:R-:W-:Y:S05]  /*4d90*/  @P3 BRA `(.L_x_113) ;  /* 0xfffffffc00403947 */ /* 0x001fea000383ffff */
.L_x_109:
[----:B------:R-:W-:Y:S05]  /*4da0*/  BSYNC B1 ;  /* 0x0000000000017941 */ /* 0x000fea0003800000 */
.L_x_108:
[----:B------:R-:W2:Y:S01]  /*4db0*/  LDL.64 R12, [R1] ;  /* 0x00000000010c7983 */ /* 0x000ea20000100a00 */
[----:B------:R-:W-:Y:S01]  /*4dc0*/  LOP3.LUT P4, RZ, R9, 0xff, RZ, 0xc0, !PT ;  /* 0x000000ff09ff7812 */ /* 0x000fe2000788c0ff */
[----:B------:R-:W-:Y:S01]  /*4dd0*/  VIADD R8, R8, UR40 ;  /* 0x0000002808087c36 */ /* 0x000fe20008000000 */
[----:B------:R-:W-:Y:S01]  /*4de0*/  ULDC.64 UR4, c[0x0][0x650] ;  /* 0x0001940000047ab9 */ /* 0x000fe20000000a00 */
[----:B------:R-:W-:Y:S01]  /*4df0*/  IMAD.U32 R5, RZ, RZ, UR40 ;  /* 0x00000028ff057e24 */ /* 0x000fe2000f8e00ff */
[----:B------:R-:W-:Y:S01]  /*4e00*/  UISETP.GE.U32.AND UP0, UPT, UR40, 0xe, UPT ;  /* 0x0000000e2800788c */ /* 0x000fe2000bf06070 */
[----:B------:R-:W-:Y:S01]  /*4e10*/  BSSY B1, `(.L_x_114) ;  /* 0x0000071000017945 */ /* 0x000fe20003800000 */
[----:B------:R-:W-:Y:S01]  /*4e20*/  SHF.R.U32.HI R2, RZ, 0x1, R8 ;  /* 0x00000001ff027819 */ /* 0x000fe20000011608 */
[----:B------:R-:W-:Y:S01]  /*4e30*/  IMAD.MOV.U32 R19, RZ, RZ, -0x1 ;  /* 0xffffffffff137424 */ /* 0x000fe200078e00ff */
[----:B------:R-:W-:Y:S01]  /*4e40*/  ISETP.GT.U32.AND P1, PT, R8, 0xd, PT ;  /* 0x0000000d0800780c */ /* 0x000fe20003f24070 */
[----:B------:R-:W-:Y:S01]  /*4e50*/  IMAD.MOV.U32 R22, RZ, RZ, -0x1 ;  /* 0xffffffffff167424 */ /* 0x000fe200078e00ff */
[----:B------:R-:W-:-:S02]  /*4e60*/  PLOP3.LUT P3, PT, PT, PT, UP0, 0x80, 0x0 ;  /* 0x000000000000781c */ /* 0x000fc40003f6f008 */
[----:B------:R-:W-:Y:S01]  /*4e70*/  ISETP.LT.U32.AND P1, PT, R5, 0xe, P1 ;  /* 0x0000000e0500780c */ /* 0x000fe20000f21070 */
[----:B------:R-:W0:Y:S01]  /*4e80*/  @P4 S2R R4, SR_CgaCtaId ;  /* 0x0000000000044919 */ /* 0x000e220000008800 */
[----:B------:R-:W-:Y:S02]  /*4e90*/  @P4 MOV R3, 0x400 ;  /* 0x0000040000034802 */ /* 0x000fe40000000f00 */
[----:B------:R-:W-:Y:S02]  /*4ea0*/  PRMT R9, RZ, 0x7610, R9 ;  /* 0x00007610ff097816 */ /* 0x000fe40000000009 */
[----:B0-----:R-:W-:Y:S01]  /*4eb0*/  @P4 LEA R4, R4, R3, 0x18 ;  /* 0x0000000304044211 */ /* 0x001fe200078ec0ff */
[----:B------:R-:W-:-:S03]  /*4ec0*/  IMAD.WIDE.U32 R2, R2, -0x6db6db6d, RZ ;  /* 0x9249249302027825 */ /* 0x000fc600078e00ff */
[----:B------:R0:W-:Y:S01]  /*4ed0*/  @P4 SYNCS.ARRIVE.TRANS64.A1T0 RZ, [R4+URZ+0x118], RZ ;  /* 0x000118ff04ff49a7 */ /* 0x0001e2000810003f */
[----:B------:R-:W-:Y:S01]  /*4ee0*/  IMAD.MOV.U32 R2, RZ, RZ, -0x1 ;  /* 0xffffffffff027424 */ /* 0x000fe200078e00ff */
[----:B------:R-:W-:Y:S02]  /*4ef0*/  SHF.R.U32.HI R5, RZ, 0x2, R3 ;  /* 0x00000002ff057819 */ /* 0x000fe40000011603 */
[----:B------:R-:W-:-:S03]  /*4f00*/  SEL R3, RZ, 0x1, !P1 ;  /* 0x00000001ff037807 */ /* 0x000fc60004800000 */
[----:B------:R-:W-:Y:S01]  /*4f10*/  IMAD R8, R5, -0xe, R8 ;  /* 0xfffffff205087824 */ /* 0x000fe200078e0208 */
[----:B------:R-:W-:Y:S02]  /*4f20*/  LOP3.LUT R0, R0, R3, RZ, 0x3c, !PT ;  /* 0x0000000300007212 */ /* 0x000fe400078e3cff */
[----:B------:R-:W-:Y:S02]  /*4f30*/  PRMT R3, RZ, 0x7610, R3 ;  /* 0x00007610ff037816 */ /* 0x000fe40000000003 */
[----:B------:R-:W-:Y:S02]  /*4f40*/  @P3 LOP3.LUT R0, R0, 0x1, R5, 0x78, !PT ;  /* 0x0000000100003812 */ /* 0x000fe400078e7805 */
[----:B--2---:R-:W-:-:S04]  /*4f50*/  IADD3 R18, P4, R18, R12, RZ ;  /* 0x0000000c12127210 */ /* 0x004fc80007f9e0ff */
[----:B------:R-:W-:Y:S01]  /*4f60*/  ISETP.GE.U32.AND P1, PT, R18, UR4, PT ;  /* 0x0000000412007c0c */ /* 0x000fe2000bf26070 */
[----:B------:R-:W-:-:S05]  /*4f70*/  IMAD.X R17, R17, 0x1, R23, P4 ;  /* 0x0000000111117824 */ /* 0x000fca00020e0617 */
[----:B------:R-:W-:-:S13]  /*4f80*/  ISETP.GE.U32.AND.EX P1, PT, R17, UR5, PT, P1 ;  /* 0x0000000511007c0c */ /* 0x000fda000bf26110 */
[----:B0-----:R-:W-:Y:S05]  /*4f90*/  @P1 BRA `(.L_x_115) ;  /* 0x0000000400601947 */ /* 0x001fea0003800000 */
[----:B------:R-:W0:Y:S01]  /*4fa0*/  S2R R12, SR_CTAID.X ;  /* 0x00000000000c7919 */ /* 0x000e220000002500 */
[----:B------:R-:W-:Y:S01]  /*4fb0*/  ULDC.64 UR4, c[0x0][0x628] ;  /* 0x00018a0000047ab9 */ /* 0x000fe20000000a00 */
[----:B------:R-:W-:Y:S01]  /*4fc0*/  ULDC UR7, c[0x0][0x630] ;  /* 0x00018c0000077ab9 */ /* 0x000fe20000000800 */
[----:B------:R-:W-:Y:S01]  /*4fd0*/  ISETP.NE.U32.AND P1, PT, RZ, UR4, PT ;  /* 0x00000004ff007c0c */ /* 0x000fe2000bf25070 */
[----:B------:R-:W1:Y:S01]  /*4fe0*/  S2R R13, SR_CTAID.Y ;  /* 0x00000000000d7919 */ /* 0x000e620000002600 */
[----:B------:R-:W-:Y:S01]  /*4ff0*/  ULDC UR8, c[0x0][0x150] ;  /* 0x0000540000087ab9 */ /* 0x000fe20000000800 */
[----:B------:R-:W-:Y:S01]  /*5000*/  IMAD.MOV.U32 R2, RZ, RZ, R18 ;  /* 0x000000ffff027224 */ /* 0x000fe200078e0012 */
[----:B------:R-:W-:Y:S01]  /*5010*/  ISETP.NE.AND.EX P1, PT, RZ, UR5, PT, P1 ;  /* 0x00000005ff007c0c */ /* 0x000fe2000bf25310 */
[----:B------:R-:W-:Y:S01]  /*5020*/  IMAD.MOV.U32 R3, RZ, RZ, R17 ;  /* 0x000000ffff037224 */ /* 0x000fe200078e0011 */
[----:B0-----:R-:W-:-:S11]  /*5030*/  I2FP.F32.U32 R14, R12 ;  /* 0x0000000c000e7245 */ /* 0x001fd60000201000 */
[----:B------:R-:W-:Y:S05]  /*5040*/  @!P1 BRA `(.L_x_116) ;  /* 0x0000000000289947 */ /* 0x000fea0003800000 */
[----:B------:R-:W-:Y:S02]  /*5050*/  ULDC UR6, c[0x0][0x634] ;  /* 0x00018d0000067ab9 */ /* 0x000fe40000000800 */
[----:B------:R-:W-:-:S05]  /*5060*/  IADD3 R3, P1, R18, UR6, RZ ;  /* 0x0000000612037c10 */ /* 0x000fca000ff3e0ff */
[----:B------:R-:W-:-:S04]  /*5070*/  IMAD.X R11, RZ, RZ, R17, P1 ;  /* 0x000000ffff0b7224 */ /* 0x000fc800008e0611 */
[----:B------:R-:W-:-:S04]  /*5080*/  IMAD.WIDE.U32 R4, R11, UR4, RZ ;  /* 0x000000040b047c25 */ /* 0x000fc8000f8e00ff */
[----:B------:R-:W-:-:S04]  /*5090*/  IMAD.WIDE.U32 R4, P1, R3, UR5, R4 ;  /* 0x0000000503047c25 */ /* 0x000fc8000f820004 */
[----:B------:R-:W-:-:S04]  /*50a0*/  IMAD.WIDE.U32 R2, R3, UR4, RZ ;  /* 0x0000000403027c25 */ /* 0x000fc8000f8e00ff */
[----:B------:R-:W-:Y:S01]  /*50b0*/  IMAD.MOV.U32 R2, RZ, RZ, R5 ;  /* 0x000000ffff027224 */ /* 0x000fe200078e0005 */
[----:B------:R-:W-:Y:S01]  /*50c0*/  IADD3 RZ, P3, R3, R4, RZ ;  /* 0x0000000403ff7210 */ /* 0x000fe20007f7e0ff */
[----:B------:R-:W-:-:S04]  /*50d0*/  IMAD.X R3, RZ, RZ, RZ, P1 ;  /* 0x000000ffff037224 */ /* 0x000fc800008e06ff */
[----:B------:R-:W-:-:S08]  /*50e0*/  IMAD.WIDE.U32.X R2, R11, UR5, R2, P3 ;  /* 0x000000050b027c25 */ /* 0x000fd000098e0402 */
.L_x_116:
[----:B------:R-:W0:Y:S01]  /*50f0*/  LDC R21, c[0x0][0x65c] ;  /* 0x00019700ff157b82 */ /* 0x000e220000000800 */
[--C-:B------:R-:W-:Y:S01]  /*5100*/  SHF.R.U64 R11, R2, UR7, R3.reuse ;  /* 0x00000007020b7c19 */ /* 0x100fe20008001203 */
[----:B------:R-:W-:Y:S01]  /*5110*/  FMUL R14, R14, UR8 ;  /* 0x000000080e0e7c20 */ /* 0x000fe20008400000 */
[----:B------:R-:W-:Y:S01]  /*5120*/  SHF.R.U32.HI R2, RZ, UR7, R3 ;  /* 0x00000007ff027c19 */ /* 0x000fe20008011603 */
[----:B------:R-:W-:Y:S01]  /*5130*/  ULDC UR6, c[0x0][0x154] ;  /* 0x0000550000067ab9 */ /* 0x000fe20000000800 */
[----:B------:R-:W-:Y:S01]  /*5140*/  IADD3 R15, P1, RZ, -R11, RZ ;  /* 0x8000000bff0f7210 */ /* 0x000fe20007f3e0ff */
[----:B------:R-:W-:Y:S01]  /*5150*/  ULDC.64 UR4, c[0x0][0x620] ;  /* 0x0001880000047ab9 */ /* 0x000fe20000000a00 */
[----:B-1----:R-:W-:Y:S01]  /*5160*/  I2FP.F32.U32 R3, R13 ;  /* 0x0000000d00037245 */ /* 0x002fe20000201000 */
[----:B------:R-:W1:Y:S01]  /*5170*/  LDC R19, c[0x0][0x144] ;  /* 0x00005100ff137b82 */ /* 0x000e620000000800 */
[----:B------:R-:W2:Y:S01]  /*5180*/  F2I.U32.TRUNC.NTZ R14, R14 ;  /* 0x0000000e000e7305 */ /* 0x000ea2000020f000 */
[----:B------:R-:W-:-:S02]  /*5190*/  IMAD.X R2, RZ, RZ, ~R2, P1 ;  /* 0x000000ffff027224 */ /* 0x000fc400008e0e02 */
[----:B------:R-:W-:Y:S01]  /*51a0*/  FMUL R4, R3, UR6 ;  /* 0x0000000603047c20 */ /* 0x000fe20008400000 */
[----:B------:R-:W-:Y:S01]  /*51b0*/  IMAD.MOV.U32 R3, RZ, RZ, R17 ;  /* 0x000000ffff037224 */ /* 0x000fe200078e0011 */
[----:B------:R-:W-:Y:S01]  /*51c0*/  ULDC.64 UR6, c[0x0][0x640] ;  /* 0x0001900000067ab9 */ /* 0x000fe20000000a00 */
[----:B------:R-:W-:Y:S01]  /*51d0*/  IMAD R2, R2, UR4, RZ ;  /* 0x0000000402027c24 */ /* 0x000fe2000f8e02ff */
[----:B------:R-:W3:Y:S01]  /*51e0*/  LDC R20, c[0x0][0x148] ;  /* 0x00005200ff147b82 */ /* 0x000ee20000000800 */
[----:B------:R-:W-:Y:S01]  /*51f0*/  ISETP.NE.U32.AND P1, PT, RZ, UR6, PT ;  /* 0x00000006ff007c0c */ /* 0x000fe2000bf25070 */
[----:B------:R-:W4:Y:S01]  /*5200*/  F2I.U32.TRUNC.NTZ R4, R4 ;  /* 0x0000000400047305 */ /* 0x000f22000020f000 */
[----:B------:R-:W-:Y:S02]  /*5210*/  IMAD R5, R15, UR5, R2 ;  /* 0x000000050f057c24 */ /* 0x000fe4000f8e0202 */
[----:B------:R-:W-:Y:S01]  /*5220*/  IMAD.MOV.U32 R2, RZ, RZ, R18 ;  /* 0x000000ffff027224 */ /* 0x000fe200078e0012 */
[----:B------:R-:W-:-:S02]  /*5230*/  ISETP.NE.AND.EX P1, PT, RZ, UR7, PT, P1 ;  /* 0x00000007ff007c0c */ /* 0x000fc4000bf25310 */
[----:B0-----:R-:W-:Y:S01]  /*5240*/  ISETP.NE.AND P4, PT, R21, 0x1, PT ;  /* 0x000000011500780c */ /* 0x001fe20003f85270 */
[----:B------:R-:W-:Y:S01]  /*5250*/  IMAD.WIDE.U32 R2, R15, UR4, R2 ;  /* 0x000000040f027c25 */ /* 0x000fe2000f8e0002 */
[----:B------:R-:W-:-:S03]  /*5260*/  ULDC UR4, c[0x0][0x618] ;  /* 0x0001860000047ab9 */ /* 0x000fc60000000800 */
[----:B--2---:R-:W-:Y:S02]  /*5270*/  IMAD.MOV R14, RZ, RZ, -R14 ;  /* 0x000000ffff0e7224 */ /* 0x004fe400078e0a0e */
[----:B------:R-:W-:Y:S02]  /*5280*/  IMAD.IADD R3, R3, 0x1, R5 ;  /* 0x0000000103037824 */ /* 0x000fe400078e0205 */
[----:B-1----:R-:W-:-:S03]  /*5290*/  IMAD R12, R19, R14, R12 ;  /* 0x0000000e130c7224 */ /* 0x002fc600078e020c */
[--C-:B------:R-:W-:Y:S01]  /*52a0*/  SHF.R.U64 R14, R2, UR4, R3.reuse ;  /* 0x00000004020e7c19 */ /* 0x100fe20008001203 */
[----:B----4-:R-:W-:Y:S01]  /*52b0*/  IMAD.MOV R2, RZ, RZ, -R4 ;  /* 0x000000ffff027224 */ /* 0x010fe200078e0a04 */
[----:B------:R-:W-:Y:S01]  /*52c0*/  SHF.R.U32.HI R3, RZ, UR4, R3 ;  /* 0x00000004ff037c19 */ /* 0x000fe20008011603 */
[----:B------:R-:W-:Y:S02]  /*52d0*/  ULDC UR4, c[0x0][0x608] ;  /* 0x0001820000047ab9 */ /* 0x000fe40000000800 */
[----:B---3--:R-:W-:Y:S01]  /*52e0*/  @P4 IMAD R12, R20, R2, R13 ;  /* 0x00000002140c4224 */ /* 0x008fe200078e020d */
[--C-:B------:R-:W-:Y:S02]  /*52f0*/  SHF.R.U64 R19, R14, UR4, R3.reuse ;  /* 0x000000040e137c19 */ /* 0x100fe40008001203 */
[----:B------:R-:W-:Y:S01]  /*5300*/  SHF.R.U32.HI R2, RZ, UR4, R3 ;  /* 0x00000004ff027c19 */ /* 0x000fe20008011603 */
[----:B------:R-:W-:-:S03]  /*5310*/  ULDC UR4, c[0x0][0x658] ;  /* 0x0001960000047ab9 */ /* 0x000fc60000000800 */
[--C-:B------:R-:W-:Y:S02]  /*5320*/  SHF.R.U64 R13, R19, UR4, R2.reuse ;  /* 0x00000004130d7c19 */ /* 0x100fe40008001202 */
[----:B------:R-:W-:-:S03]  /*5330*/  SHF.R.U32.HI R2, RZ, UR4, R2 ;  /* 0x00000004ff027c19 */ /* 0x000fc60008011602 */
[----:B------:R-:W-:Y:S02]  /*5340*/  IMAD.MOV.U32 R4, RZ, RZ, R13 ;  /* 0x000000ffff047224 */ /* 0x000fe400078e000d */
[----:B------:R-:W-:Y:S01]  /*5350*/  IMAD.MOV.U32 R3, RZ, RZ, R2 ;  /* 0x000000ffff037224 */ /* 0x000fe200078e0002 */
[----:B------:R-:W-:Y:S06]  /*5360*/  @!P1 BRA `(.L_x_117) ;  /* 0x00000000002c9947 */ /* 0x000fec0003800000 */
        /* <DEDUP_REMOVED lines=9> */
[----:B------:R-:W-:-:S04]  /*5400*/  IMAD.WIDE.U32.X R2, R15, UR7, R2, P3 ;  /* 0x000000070f027c25 */ /* 0x000fc800098e0402 */
[----:B------:R-:W-:-:S07]  /*5410*/  IMAD.MOV.U32 R4, RZ, RZ, R2 ;  /* 0x000000ffff047224 */ /* 0x000fce00078e0002 */
.L_x_117:
[----:B------:R-:W-:Y:S01]  /*5420*/  ULDC UR4, c[0x0][0x648] ;  /* 0x0001920000047ab9 */ /* 0x000fe20000000800 */
[----:B------:R-:W-:Y:S01]  /*5430*/  LOP3.LUT R2, R19, UR16, RZ, 0xc0, !PT ;  /* 0x0000001013027c12 */ /* 0x000fe2000f8ec0ff */
[----:B------:R-:W-:Y:S01]  /*5440*/  ULDC UR5, c[0x0][0x610] ;  /* 0x0001840000057ab9 */ /* 0x000fe20000000800 */
[----:B------:R-:W-:Y:S01]  /*5450*/  SHF.R.U64 R3, R4, UR4, R3 ;  /* 0x0000000404037c19 */ /* 0x000fe20008001203 */
[----:B------:R-:W-:Y:S01]  /*5460*/  ULDC UR4, c[0x0][0x638] ;  /* 0x00018e0000047ab9 */ /* 0x000fe20000000800 */
[----:B------:R-:W-:-:S03]  /*5470*/  LOP3.LUT R14, R14, UR15, RZ, 0xc0, !PT ;  /* 0x0000000f0e0e7c12 */ /* 0x000fc6000f8ec0ff */
[----:B------:R-:W-:Y:S02]  /*5480*/  IMAD.MOV R4, RZ, RZ, -R3 ;  /* 0x000000ffff047224 */ /* 0x000fe400078e0a03 */
[----:B------:R-:W-:Y:S02]  /*5490*/  IMAD R3, R3, UR17, R2 ;  /* 0x0000001103037c24 */ /* 0x000fe4000f8e0202 */
[----:B------:R-:W-:Y:S01]  /*54a0*/  IMAD R13, R4, UR4, R13 ;  /* 0x00000004040d7c24 */ /* 0x000fe2000f8e020d */
[----:B------:R-:W-:Y:S01]  /*54b0*/  ULDC UR4, c[0x0][0x600] ;  /* 0x0001800000047ab9 */ /* 0x000fe20000000800 */
[----:B------:R-:W-:Y:S02]  /*54c0*/  IMAD R12, R3, UR5, R12 ;  /* 0x00000005030c7c24 */ /* 0x000fe4000f8e020c */
[----:B------:R-:W-:Y:S02]  /*54d0*/  IMAD R13, R13, UR4, R14 ;  /* 0x000000040d0d7c24 */ /* 0x000fe4000f8e020e */
[----:B------:R-:W-:-:S02]  /*54e0*/  IMAD.MOV.U32 R3, RZ, RZ, 0x1 ;  /* 0x00000001ff037424 */ /* 0x000fc400078e00ff */
[----:B------:R-:W-:Y:S01]  /*54f0*/  IMAD.MOV.U32 R2, RZ, RZ, R11 ;  /* 0x000000ffff027224 */ /* 0x000fe200078e000b */
[----:B------:R-:W-:Y:S02]  /*5500*/  SEL R22, R13, R12, !P4 ;  /* 0x0000000c0d167207 */ /* 0x000fe40006000000 */
[----:B------:R-:W-:-:S07]  /*5510*/  SEL R19, R12, R13, !P4 ;  /* 0x0000000d0c137207 */ /* 0x000fce0006000000 */
.L_x_115:
[----:B------:R-:W-:Y:S05]  /*5520*/  BSYNC B1 ;  /* 0x0000000000017941 */ /* 0x000fea0003800000 */
.L_x_114:
[----:B------:R-:W-:-:S13]  /*5530*/  LOP3.LUT P1, RZ, R3, 0xff, RZ, 0xc0, !PT ;  /* 0x000000ff03ff7812 */ /* 0x000fda000782c0ff */
[----:B------:R-:W-:Y:S05]  /*5540*/  @P1 BRA `(.L_x_118) ;  /* 0xfffffff400201947 */ /* 0x000fea000383ffff */
[----:B------:R-:W-:Y:S05]  /*5550*/  BSYNC B0 ;  /* 0x0000000000007941 */ /* 0x000fea0003800000 */
.L_x_106:
[----:B------:R-:W-:-:S03]  /*5560*/  UMOV UR4, 0xffffffff ;  /* 0xffffffff00047882 */ /* 0x000fc60000000000 */
[----:B------:R-:W-:Y:S05]  /*5570*/  BRA.DIV UR4, `(.L_x_119) ;  /* 0x0000000a04a87947 */ /* 0x000fea000b800000 */
[----:B------:R-:W-:-:S13]  /*5580*/  ELECT P6, URZ, PT ;  /* 0x00000000003f782f */ /* 0x000fda00038c0000 */
.L_x_145:
[----:B------:R-:W-:Y:S04]  /*5590*/  BSSY B0, `(.L_x_120) ;  /* 0x0000085000007945 */ /* 0x000fe80003800000 */
[----:B------:R-:W-:Y:S05]  /*55a0*/  @!P6 BRA `(.L_x_121) ;  /* 0x00000008000ce947 */ /* 0x000fea0003800000 */
[----:B------:R-:W-:-:S04]  /*55b0*/  LOP3.LUT R16, R16, 0x2, RZ, 0xfc, !PT ;  /* 0x0000000210107812 */ /* 0x000fc800078efcff */
[----:B------:R-:W-:-:S13]  /*55c0*/  ISETP.NE.AND P0, PT, R16, 0x3, PT ;  /* 0x000000031000780c */ /* 0x000fda0003f05270 */
[----:B------:R-:W-:Y:S05]  /*55d0*/  @!P0 BRA `(.L_x_122) ;  /* 0x0000000000048947 */ /* 0x000fea0003800000 */
[----:B------:R-:W-:Y:S01]  /*55e0*/  BPT.TRAP 0x1 ;  /* 0x000000040000795c */ /* 0x000fe20000300000 */
.L_x_122:
[----:B------:R-:W0:Y:S01]  /*55f0*/  S2R R3, SR_CgaCtaId ;  /* 0x0000000000037919 */ /* 0x000e220000008800 */
[----:B------:R-:W-:-:S04]  /*5600*/  MOV R2, 0x400 ;  /* 0x0000040000027802 */ /* 0x000fc80000000f00 */
[----:B0-----:R-:W-:Y:S02]  /*5610*/  LEA R3, R3, R2, 0x18 ;  /* 0x0000000203037211 */ /* 0x001fe400078ec0ff */
[----:B------:R-:W-:-:S03]  /*5620*/  SHF.L.U32 R2, R0, 0x1f, RZ ;  /* 0x0000001f00027819 */ /* 0x000fc600000006ff */
[----:B------:R-:W-:-:S04]  /*5630*/  VIADD R3, R3, 0x70 ;  /* 0x0000007003037836 */ /* 0x000fc80000000000 */
[C---:B------:R-:W-:Y:S02]  /*5640*/  IMAD R7, R8.reuse, 0x8, R3 ;  /* 0x0000000808077824 */ /* 0x040fe400078e0203 */
[----:B------:R-:W-:Y:S02]  /*5650*/  VIADD R8, R8, 0x1 ;  /* 0x0000000108087836 */ /* 0x000fe40000000000 */
[----:B------:R-:W0:Y:S03]  /*5660*/  SYNCS.PHASECHK.TRANS64.TRYWAIT P0, [R7+URZ], R2 ;  /* 0x00000002070075a7 */ /* 0x000e26000800017f */
[----:B------:R-:W-:-:S04]  /*5670*/  ISETP.NE.AND P1, PT, R8, 0xe, PT ;  /* 0x0000000e0800780c */ /* 0x000fc80003f25270 */
[----:B------:R-:W-:Y:S02]  /*5680*/  SEL R5, RZ, 0x1, P1 ;  /* 0x00000001ff057807 */ /* 0x000fe40000800000 */
[----:B------:R-:W-:Y:S02]  /*5690*/  SEL R8, R8, RZ, P1 ;  /* 0x000000ff08087207 */ /* 0x000fe40000800000 */
[----:B------:R-:W-:-:S03]  /*56a0*/  LOP3.LUT R5, R0, R5, RZ, 0x3c, !PT ;  /* 0x0000000500057212 */ /* 0x000fc600078e3cff */
[----:B------:R-:W-:Y:S01]  /*56b0*/  IMAD R9, R8, 0x8, R3 ;  /* 0x0000000808097824 */ /* 0x000fe200078e0203 */
[----:B------:R-:W-:Y:S01]  /*56c0*/  SHF.L.U32 R4, R5, 0x1f, RZ ;  /* 0x0000001f05047819 */ /* 0x000fe200000006ff */
[----:B0-----:R-:W-:Y:S06]  /*56d0*/  @!P0 BRA `(.L_x_123) ;  /* 0x0000000800708947 */ /* 0x001fec0003800000 */
.L_x_146:
[----:B------:R-:W1:Y:S01]  /*56e0*/  SYNCS.PHASECHK.TRANS64.TRYWAIT P0, [R9+URZ], R4 ;  /* 0x00000004090075a7 */ /* 0x000e62000800017f */
[----:B------:R-:W-:-:S05]  /*56f0*/  VIADD R0, R8, 0x1 ;  /* 0x0000000108007836 */ /* 0x000fca0000000000 */
[----:B------:R-:W-:-:S04]  /*5700*/  ISETP.NE.AND P1, PT, R0, 0xe, PT ;  /* 0x0000000e0000780c */ /* 0x000fc80003f25270 */
[----:B0-----:R-:W-:Y:S02]  /*5710*/  SEL R2, RZ, 0x1, P1 ;  /* 0x00000001ff027807 */ /* 0x001fe40000800000 */
[----:B------:R-:W-:Y:S02]  /*5720*/  SEL R0, R0, RZ, P1 ;  /* 0x000000ff00007207 */ /* 0x000fe40000800000 */
[----:B------:R-:W-:-:S03]  /*5730*/  LOP3.LUT R7, R5, R2, RZ, 0x3c, !PT ;  /* 0x0000000205077212 */ /* 0x000fc600078e3cff */
[----:B------:R-:W-:Y:S01]  /*5740*/  IMAD R6, R0, 0x8, R3 ;  /* 0x0000000800067824 */ /* 0x000fe200078e0203 */
[----:B------:R-:W-:Y:S01]  /*5750*/  SHF.L.U32 R5, R7, 0x1f, RZ ;  /* 0x0000001f07057819 */ /* 0x000fe200000006ff */
[----:B-1----:R-:W-:Y:S06]  /*5760*/  @!P0 BRA `(.L_x_124) ;  /* 0x0000000800608947 */ /* 0x002fec0003800000 */
.L_x_147:
[----:B------:R-:W1:Y:S01]  /*5770*/  SYNCS.PHASECHK.TRANS64.TRYWAIT P0, [R6+URZ], R5 ;  /* 0x00000005060075a7 */ /* 0x000e62000800017f */
[----:B------:R-:W-:-:S05]  /*5780*/  VIADD R0, R0, 0x1 ;  /* 0x0000000100007836 */ /* 0x000fca0000000000 */
[----:B------:R-:W-:-:S04]  /*5790*/  ISETP.NE.AND P1, PT, R0, 0xe, PT ;  /* 0x0000000e0000780c */ /* 0x000fc80003f25270 */
[----:B------:R-:W-:Y:S02]  /*57a0*/  SEL R2, RZ, 0x1, P1 ;  /* 0x00000001ff027807 */ /* 0x000fe40000800000 */
[----:B------:R-:W-:Y:S02]  /*57b0*/  SEL R0, R0, RZ, P1 ;  /* 0x000000ff00007207 */ /* 0x000fe40000800000 */
[----:B------:R-:W-:-:S03]  /*57c0*/  LOP3.LUT R7, R7, R2, RZ, 0x3c, !PT ;  /* 0x0000000207077212 */ /* 0x000fc600078e3cff */
[----:B0-----:R-:W-:Y:S01]  /*57d0*/  IMAD R9, R0, 0x8, R3 ;  /* 0x0000000800097824 */ /* 0x001fe200078e0203 */
[----:B------:R-:W-:Y:S01]  /*57e0*/  SHF.L.U32 R4, R7, 0x1f, RZ ;  /* 0x0000001f07047819 */ /* 0x000fe200000006ff */
[----:B-1----:R-:W-:Y:S06]  /*57f0*/  @!P0 BRA `(.L_x_125) ;  /* 0x0000000800508947 */ /* 0x002fec0003800000 */
.L_x_148:
        /* <DEDUP_REMOVED lines=9> */
.L_x_149:
        /* <DEDUP_REMOVED lines=9> */
.L_x_150:
        /* <DEDUP_REMOVED lines=9> */
.L_x_151:
        /* <DEDUP_REMOVED lines=9> */
.L_x_152:
        /* <DEDUP_REMOVED lines=9> */
.L_x_153:
        /* <DEDUP_REMOVED lines=9> */
.L_x_154:
        /* <DEDUP_REMOVED lines=9> */
.L_x_155:
        /* <DEDUP_REMOVED lines=9> */
.L_x_156:
        /* <DEDUP_REMOVED lines=9> */
.L_x_157:
[----:B------:R-:W1:Y:S01]  /*5d10*/  SYNCS.PHASECHK.TRANS64.TRYWAIT P0, [R6+URZ], R5 ;  /* 0x00000005060075a7 */ /* 0x000e62000800017f */
[----:B------:R-:W-:-:S05]  /*5d20*/  VIADD R0, R0, 0x1 ;  /* 0x0000000100007836 */ /* 0x000fca0000000000 */
[----:B------:R-:W-:-:S04]  /*5d30*/  ISETP.NE.AND P1, PT, R0, 0xe, PT ;  /* 0x0000000e0000780c */ /* 0x000fc80003f25270 */
[----:B------:R-:W-:Y:S02]  /*5d40*/  SEL R2, RZ, 0x1, P1 ;  /* 0x00000001ff027807 */ /* 0x000fe40000800000 */
[----:B------:R-:W-:Y:S02]  /*5d50*/  SEL R0, R0, RZ, P1 ;  /* 0x000000ff00007207 */ /* 0x000fe40000800000 */
[----:B------:R-:W-:Y:S01]  /*5d60*/  LOP3.LUT R2, R7, R2, RZ, 0x3c, !PT ;  /* 0x0000000207027212 */ /* 0x000fe200078e3cff */
[----:B-1----:R-:W-:Y:S06]  /*5d70*/  @!P0 BRA `(.L_x_135) ;  /* 0x0000000400b88947 */ /* 0x002fec0003800000 */
.L_x_158:
[----:B------:R-:W-:Y:S01]  /*5d80*/  IMAD R3, R0, 0x8, R3 ;  /* 0x0000000800037824 */ /* 0x000fe200078e0203 */
[----:B------:R-:W-:-:S07]  /*5d90*/  SHF.L.U32 R0, R2, 0x1f, RZ ;  /* 0x0000001f02007819 */ /* 0x000fce00000006ff */
.L_x_136:
[----:B--2---:R2:W3:Y:S02]  /*5da0*/  SYNCS.PHASECHK.TRANS64.TRYWAIT P0, [R3+URZ], R0 ;  /* 0x00000000030075a7 */ /* 0x0044e4000800017f */
[----:B---3--:R-:W-:Y:S05]  /*5db0*/  @!P0 NANOSLEEP.SYNCS 0x989680 ;  /* 0x009896800000895d */ /* 0x008fea0003900000 */
[----:B------:R-:W3:Y:S02]  /*5dc0*/  @!P0 SYNCS.PHASECHK.TRANS64 P0, [R3+URZ], R0 ;  /* 0x00000000030085a7 */ /* 0x000ee4000800007f */
[----:B---3--:R-:W-:Y:S05]  /*5dd0*/  @!P0 BRA `(.L_x_136) ;  /* 0xfffffffc00f08947 */ /* 0x008fea000383ffff */
.L_x_121:
[----:B------:R-:W-:Y:S05]  /*5de0*/  BSYNC B0 ;  /* 0x0000000000007941 */ /* 0x000fea0003800000 */
.L_x_120:
[----:B------:R-:W-:Y:S05]  /*5df0*/  EXIT ;  /* 0x000000000000794d */ /* 0x000fea0003800000 */
.L_x_20:
[----:B-1----:R1:W2:Y:S02]  /*5e00*/  SYNCS.PHASECHK.TRANS64.TRYWAIT P0, [R65+URZ], R0 ;  /* 0x00000000410075a7 */ /* 0x0022a4000800017f */
[----:B--2---:R-:W-:Y:S05]  /*5e10*/  @!P0 NANOSLEEP.SYNCS 0x989680 ;  /* 0x009896800000895d */ /* 0x004fea0003900000 */
[----:B------:R-:W2:Y:S02]  /*5e20*/  @!P0 SYNCS.PHASECHK.TRANS64 P0, [R65+URZ], R0 ;  /* 0x00000000410085a7 */ /* 0x000ea4000800007f */
[----:B--2---:R-:W-:Y:S05]  /*5e30*/  @!P0 BRA `(.L_x_20) ;  /* 0xfffffffc00f08947 */ /* 0x004fea000383ffff */
[----:B------:R-:W-:Y:S05]  /*5e40*/  BRA `(.L_x_137) ;  /* 0xffffffb800ac7947 */ /* 0x000fea000383ffff */
.L_x_25:
[----:B--2---:R2:W3:Y:S02]  /*5e50*/  SYNCS.PHASECHK.TRANS64.TRYWAIT P1, [R3+URZ], R0 ;  /* 0x00000000030075a7 */ /* 0x0044e4000802017f */
[----:B---3--:R-:W-:Y:S05]  /*5e60*/  @!P1 NANOSLEEP.SYNCS 0x989680 ;  /* 0x009896800000995d */ /* 0x008fea0003900000 */
[----:B------:R-:W3:Y:S02]  /*5e70*/  @!P1 SYNCS.PHASECHK.TRANS64 P1, [R3+URZ], R0 ;  /* 0x00000000030095a7 */ /* 0x000ee4000802007f */
[----:B---3--:R-:W-:Y:S05]  /*5e80*/  @!P1 BRA `(.L_x_25) ;  /* 0xfffffffc00f09947 */ /* 0x008fea000383ffff */
[----:B------:R-:W-:Y:S05]  /*5e90*/  BRA `(.L_x_24) ;  /* 0xffffffbc00107947 */ /* 0x000fea000383ffff */
.L_x_30:
[----:B--2---:R-:W-:-:S04]  /*5ea0*/  IMAD.U32 R5, RZ, RZ, UR4 ;  /* 0x00000004ff057e24 */ /* 0x004fc8000f8e00ff */
[----:B------:R2:W3:Y:S03]  /*5eb0*/  SYNCS.PHASECHK.TRANS64.TRYWAIT P1, [R5+URZ], R4 ;  /* 0x00000004050075a7 */ /* 0x0004e6000802017f */
[----:B---3--:R-:W-:Y:S05]  /*5ec0*/  @!P1 NANOSLEEP.SYNCS 0x989680 ;  /* 0x009896800000995d */ /* 0x008fea0003900000 */
[----:B------:R-:W3:Y:S02]  /*5ed0*/  @!P1 SYNCS.PHASECHK.TRANS64 P1, [R5+URZ], R4 ;  /* 0x00000004050095a7 */ /* 0x000ee4000802007f */
[----:B---3--:R-:W-:Y:S05]  /*5ee0*/  @!P1 BRA `(.L_x_30) ;  /* 0xfffffffc00ec9947 */ /* 0x008fea000383ffff */
[----:B------:R-:W-:Y:S05]  /*5ef0*/  BRA `(.L_x_29) ;  /* 0xffffffbc00c87947 */ /* 0x000fea000383ffff */
.L_x_38:
[----:B-1----:R1:W2:Y:S02]  /*5f00*/  SYNCS.PHASECHK.TRANS64.TRYWAIT P0, [R65+URZ+0x10], R0 ;  /* 0x00001000410075a7 */ /* 0x0022a4000800017f */
[----:B--2---:R-:W-:Y:S05]  /*5f10*/  @!P0 NANOSLEEP.SYNCS 0x989680 ;  /* 0x009896800000895d */ /* 0x004fea0003900000 */
[----:B------:R-:W2:Y:S02]  /*5f20*/  @!P0 SYNCS.PHASECHK.TRANS64 P0, [R65+URZ+0x10], R0 ;  /* 0x00001000410085a7 */ /* 0x000ea4000800007f */
[----:B--2---:R-:W-:Y:S05]  /*5f30*/  @!P0 BRA `(.L_x_38) ;  /* 0xfffffffc00f08947 */ /* 0x004fea000383ffff */
[----:B------:R-:W-:Y:S05]  /*5f40*/  BRA `(.L_x_138) ;  /* 0xffffffc400207947 */ /* 0x000fea000383ffff */
.L_x_107:
[----:B------:R-:W-:Y:S01]  /*5f50*/  BSSY B1, `(.L_x_139) ;  /* 0x0000006000017945 */ /* 0x000fe20003800000 */
[----:B------:R-:W-:-:S07]  /*5f60*/  IMAD.MOV.U32 R15, RZ, RZ, -0x1 ;  /* 0xffffffffff0f7424 */ /* 0x000fce00078e00ff */
[----:B-----5:R-:W-:Y:S05]  /*5f70*/  WARPSYNC.COLLECTIVE R15, `(.L_x_140) ;  /* 0x000000000f0c7348 */ /* 0x020fea0003c00000 */
[----:B------:R-:W-:Y:S02]  /*5f80*/  ELECT P6, UR62, PT ;  /* 0x00000000003e782f */ /* 0x000fe400038c0000 */
[----:B------:R-:W-:Y:S01]  /*5f90*/  MOV R14, UR62 ;  /* 0x0000003e000e7c02 */ /* 0x000fe20008000f00 */
[----:B-----5:R-:W-:Y:S10]  /*5fa0*/  ENDCOLLECTIVE ;  /* 0x000000000000791b */ /* 0x020ff40003800000 */
.L_x_140:
[----:B------:R-:W-:Y:S05]  /*5fb0*/  BSYNC B1 ;  /* 0x0000000000017941 */ /* 0x000fea0003800000 */
.L_x_139:
[----:B------:R-:W-:Y:S05]  /*5fc0*/  BRA `(.L_x_141) ;  /* 0xffffffe8008c7947 */ /* 0x000fea000383ffff */
.L_x_110:
[----:B0-----:R0:W1:Y:S02]  /*5fd0*/  SYNCS.PHASECHK.TRANS64.TRYWAIT P1, [R12+URZ+0x70], R5 ;  /* 0x000070050c0075a7 */ /* 0x001064000802017f */
[----:B-1----:R-:W-:Y:S05]  /*5fe0*/  @!P1 NANOSLEEP.SYNCS 0x989680 ;  /* 0x009896800000995d */ /* 0x002fea0003900000 */
[----:B------:R-:W1:Y:S02]  /*5ff0*/  @!P1 SYNCS.PHASECHK.TRANS64 P1, [R12+URZ+0x70], R5 ;  /* 0x000070050c0095a7 */ /* 0x000e64000802007f */
[----:B-1----:R-:W-:Y:S05]  /*6000*/  @!P1 BRA `(.L_x_110) ;  /* 0xfffffffc00f09947 */ /* 0x002fea000383ffff */
[----:B------:R-:W-:Y:S05]  /*6010*/  BRA `(.L_x_142) ;  /* 0xffffffe800c07947 */ /* 0x000fea000383ffff */
.L_x_119:
[----:B------:R-:W-:Y:S01]  /*6020*/  BSSY B0, `(.L_x_143) ;  /* 0x0000006000007945 */ /* 0x000fe20003800000 */
[----:B------:R-:W-:-:S07]  /*6030*/  IMAD.MOV.U32 R15, RZ, RZ, -0x1 ;  /* 0xffffffffff0f7424 */ /* 0x000fce00078e00ff */
[----:B-----5:R-:W-:Y:S05]  /*6040*/  WARPSYNC.COLLECTIVE R15, `(.L_x_144) ;  /* 0x000000000f0c7348 */ /* 0x020fea0003c00000 */
[----:B------:R-:W-:Y:S02]  /*6050*/  ELECT P6, UR62, PT ;  /* 0x00000000003e782f */ /* 0x000fe400038c0000 */
[----:B------:R-:W-:Y:S01]  /*6060*/  MOV R14, UR62 ;  /* 0x0000003e000e7c02 */ /* 0x000fe20008000f00 */
[----:B-----5:R-:W-:Y:S10]  /*6070*/  ENDCOLLECTIVE ;  /* 0x000000000000791b */ /* 0x020ff40003800000 */
.L_x_144:
[----:B------:R-:W-:Y:S05]  /*6080*/  BSYNC B0 ;  /* 0x0000000000007941 */ /* 0x000fea0003800000 */
.L_x_143:
[----:B------:R-:W-:Y:S05]  /*6090*/  BRA `(.L_x_145) ;  /* 0xfffffff4003c7947 */ /* 0x000fea000383ffff */
.L_x_123:
[----:B0-----:R0:W1:Y:S02]  /*60a0*/  SYNCS.PHASECHK.TRANS64.TRYWAIT P0, [R7+URZ], R2 ;  /* 0x00000002070075a7 */ /* 0x001064000800017f */
[----:B-1----:R-:W-:Y:S05]  /*60b0*/  @!P0 NANOSLEEP.SYNCS 0x989680 ;  /* 0x009896800000895d */ /* 0x002fea0003900000 */
[----:B------:R-:W1:Y:S02]  /*60c0*/  @!P0 SYNCS.PHASECHK.TRANS64 P0, [R7+URZ], R2 ;  /* 0x00000002070085a7 */ /* 0x000e64000800007f */
[----:B-1----:R-:W-:Y:S05]  /*60d0*/  @!P0 BRA `(.L_x_123) ;  /* 0xfffffffc00f08947 */ /* 0x002fea000383ffff */
[----:B------:R-:W-:Y:S05]  /*60e0*/  BRA `(.L_x_146) ;  /* 0xfffffff4007c7947 */ /* 0x000fea000383ffff */
.L_x_124:
[----:B0-----:R0:W1:Y:S02]  /*60f0*/  SYNCS.PHASECHK.TRANS64.TRYWAIT P0, [R9+URZ], R4 ;  /* 0x00000004090075a7 */ /* 0x001064000800017f */
[----:B-1----:R-:W-:Y:S05]  /*6100*/  @!P0 NANOSLEEP.SYNCS 0x989680 ;  /* 0x009896800000895d */ /* 0x002fea0003900000 */
[----:B------:R-:W1:Y:S02]  /*6110*/  @!P0 SYNCS.PHASECHK.TRANS64 P0, [R9+URZ], R4 ;  /* 0x00000004090085a7 */ /* 0x000e64000800007f */
[----:B-1----:R-:W-:Y:S05]  /*6120*/  @!P0 BRA `(.L_x_124) ;  /* 0xfffffffc00f08947 */ /* 0x002fea000383ffff */
[----:B------:R-:W-:Y:S05]  /*6130*/  BRA `(.L_x_147) ;  /* 0xfffffff4008c7947 */ /* 0x000fea000383ffff */
.L_x_125:
[----:B0-----:R0:W1:Y:S02]  /*6140*/  SYNCS.PHASECHK.TRANS64.TRYWAIT P0, [R6+URZ], R5 ;  /* 0x00000005060075a7 */ /* 0x001064000800017f */
[----:B-1----:R-:W-:Y:S05]  /*6150*/  @!P0 NANOSLEEP.SYNCS 0x989680 ;  /* 0x009896800000895d */ /* 0x002fea0003900000 */
[----:B------:R-:W1:Y:S02]  /*6160*/  @!P0 SYNCS.PHASECHK.TRANS64 P0, [R6+URZ], R5 ;  /* 0x00000005060085a7 */ /* 0x000e64000800007f */
[----:B-1----:R-:W-:Y:S05]  /*6170*/  @!P0 BRA `(.L_x_125) ;  /* 0xfffffffc00f08947 */ /* 0x002fea000383ffff */
[----:B------:R-:W-:Y:S05]  /*6180*/  BRA `(.L_x_148) ;  /* 0xfffffff4009c7947 */ /* 0x000fea000383ffff */
.L_x_126:
[----:B0-----:R0:W1:Y:S02]  /*6190*/  SYNCS.PHASECHK.TRANS64.TRYWAIT P0, [R9+URZ], R4 ;  /* 0x00000004090075a7 */ /* 0x001064000800017f */
[----:B-1----:R-:W-:Y:S05]  /*61a0*/  @!P0 NANOSLEEP.SYNCS 0x989680 ;  /* 0x009896800000895d */ /* 0x002fea0003900000 */
[----:B------:R-:W1:Y:S02]  /*61b0*/  @!P0 SYNCS.PHASECHK.TRANS64 P0, [R9+URZ], R4 ;  /* 0x00000004090085a7 */ /* 0x000e64000800007f */
[----:B-1----:R-:W-:Y:S05]  /*61c0*/  @!P0 BRA `(.L_x_126) ;  /* 0xfffffffc00f08947 */ /* 0x002fea000383ffff */
[----:B------:R-:W-:Y:S05]  /*61d0*/  BRA `(.L_x_149) ;  /* 0xfffffff400ac7947 */ /* 0x000fea000383ffff */
.L_x_127:
[----:B0-----:R0:W1:Y:S02]  /*61e0*/  SYNCS.PHASECHK.TRANS64.TRYWAIT P0, [R6+URZ], R5 ;  /* 0x00000005060075a7 */ /* 0x001064000800017f */
[----:B-1----:R-:W-:Y:S05]  /*61f0*/  @!P0 NANOSLEEP.SYNCS 0x989680 ;  /* 0x009896800000895d */ /* 0x002fea0003900000 */
[----:B------:R-:W1:Y:S02]  /*6200*/  @!P0 SYNCS.PHASECHK.TRANS64 P0, [R6+URZ], R5 ;  /* 0x00000005060085a7 */ /* 0x000e64000800007f */
[----:B-1----:R-:W-:Y:S05]  /*6210*/  @!P0 BRA `(.L_x_127) ;  /* 0xfffffffc00f08947 */ /* 0x002fea000383ffff */
[----:B------:R-:W-:Y:S05]  /*6220*/  BRA `(.L_x_150) ;  /* 0xfffffff400bc7947 */ /* 0x000fea000383ffff */
.L_x_128:
[----:B0-----:R0:W1:Y:S02]  /*6230*/  SYNCS.PHASECHK.TRANS64.TRYWAIT P0, [R9+URZ], R4 ;  /* 0x00000004090075a7 */ /* 0x001064000800017f */
[----:B-1----:R-:W-:Y:S05]  /*6240*/  @!P0 NANOSLEEP.SYNCS 0x989680 ;  /* 0x009896800000895d */ /* 0x002fea0003900000 */
[----:B------:R-:W1:Y:S02]  /*6250*/  @!P0 SYNCS.PHASECHK.TRANS64 P0, [R9+URZ], R4 ;  /* 0x00000004090085a7 */ /* 0x000e64000800007f */
[----:B-1----:R-:W-:Y:S05]  /*6260*/  @!P0 BRA `(.L_x_128) ;  /* 0xfffffffc00f08947 */ /* 0x002fea000383ffff */
[----:B------:R-:W-:Y:S05]  /*6270*/  BRA `(.L_x_151) ;  /* 0xfffffff400cc7947 */ /* 0x000fea000383ffff */
.L_x_129:
[----:B0-----:R0:W1:Y:S02]  /*6280*/  SYNCS.PHASECHK.TRANS64.TRYWAIT P0, [R6+URZ], R5 ;  /* 0x00000005060075a7 */ /* 0x001064000800017f */
[----:B-1----:R-:W-:Y:S05]  /*6290*/  @!P0 NANOSLEEP.SYNCS 0x989680 ;  /* 0x009896800000895d */ /* 0x002fea0003900000 */
[----:B------:R-:W1:Y:S02]  /*62a0*/  @!P0 SYNCS.PHASECHK.TRANS64 P0, [R6+URZ], R5 ;  /* 0x00000005060085a7 */ /* 0x000e64000800007f */
[----:B-1----:R-:W-:Y:S05]  /*62b0*/  @!P0 BRA `(.L_x_129) ;  /* 0xfffffffc00f08947 */ /* 0x002fea000383ffff */
[----:B------:R-:W-:Y:S05]  /*62c0*/  BRA `(.L_x_152) ;  /* 0xfffffff400dc7947 */ /* 0x000fea000383ffff */
.L_x_130:
[----:B0-----:R0:W1:Y:S02]  /*62d0*/  SYNCS.PHASECHK.TRANS64.TRYWAIT P0, [R9+URZ], R4 ;  /* 0x00000004090075a7 */ /* 0x001064000800017f */
[----:B-1----:R-:W-:Y:S05]  /*62e0*/  @!P0 NANOSLEEP.SYNCS 0x989680 ;  /* 0x009896800000895d */ /* 0x002fea0003900000 */
[----:B------:R-:W1:Y:S02]  /*62f0*/  @!P0 SYNCS.PHASECHK.TRANS64 P0, [R9+URZ], R4 ;  /* 0x00000004090085a7 */ /* 0x000e64000800007f */
[----:B-1----:R-:W-:Y:S05]  /*6300*/  @!P0 BRA `(.L_x_130) ;  /* 0xfffffffc00f08947 */ /* 0x002fea000383ffff */
[----:B------:R-:W-:Y:S05]  /*6310*/  BRA `(.L_x_153) ;  /* 0xfffffff400ec7947 */ /* 0x000fea000383ffff */
.L_x_131:
[----:B0-----:R0:W1:Y:S02]  /*6320*/  SYNCS.PHASECHK.TRANS64.TRYWAIT P0, [R6+URZ], R5 ;  /* 0x00000005060075a7 */ /* 0x001064000800017f */
[----:B-1----:R-:W-:Y:S05]  /*6330*/  @!P0 NANOSLEEP.SYNCS 0x989680 ;  /* 0x009896800000895d */ /* 0x002fea0003900000 */
[----:B------:R-:W1:Y:S02]  /*6340*/  @!P0 SYNCS.PHASECHK.TRANS64 P0, [R6+URZ], R5 ;  /* 0x00000005060085a7 */ /* 0x000e64000800007f */
[----:B-1----:R-:W-:Y:S05]  /*6350*/  @!P0 BRA `(.L_x_131) ;  /* 0xfffffffc00f08947 */ /* 0x002fea000383ffff */
[----:B------:R-:W-:Y:S05]  /*6360*/  BRA `(.L_x_154) ;  /* 0xfffffff400fc7947 */ /* 0x000fea000383ffff */
.L_x_132:
[----:B0-----:R0:W1:Y:S02]  /*6370*/  SYNCS.PHASECHK.TRANS64.TRYWAIT P0, [R9+URZ], R4 ;  /* 0x00000004090075a7 */ /* 0x001064000800017f */
[----:B-1----:R-:W-:Y:S05]  /*6380*/  @!P0 NANOSLEEP.SYNCS 0x989680 ;  /* 0x009896800000895d */ /* 0x002fea0003900000 */
[----:B------:R-:W1:Y:S02]  /*6390*/  @!P0 SYNCS.PHASECHK.TRANS64 P0, [R9+URZ], R4 ;  /* 0x00000004090085a7 */ /* 0x000e64000800007f */
[----:B-1----:R-:W-:Y:S05]  /*63a0*/  @!P0 BRA `(.L_x_132) ;  /* 0xfffffffc00f08947 */ /* 0x002fea000383ffff */
[----:B------:R-:W-:Y:S05]  /*63b0*/  BRA `(.L_x_155) ;  /* 0xfffffff8000c7947 */ /* 0x000fea000383ffff */
.L_x_133:
[----:B0-----:R0:W1:Y:S02]  /*63c0*/  SYNCS.PHASECHK.TRANS64.TRYWAIT P0, [R6+URZ], R5 ;  /* 0x00000005060075a7 */ /* 0x001064000800017f */
[----:B-1----:R-:W-:Y:S05]  /*63d0*/  @!P0 NANOSLEEP.SYNCS 0x989680 ;  /* 0x009896800000895d */ /* 0x002fea0003900000 */
[----:B------:R-:W1:Y:S02]  /*63e0*/  @!P0 SYNCS.PHASECHK.TRANS64 P0, [R6+URZ], R5 ;  /* 0x00000005060085a7 */ /* 0x000e64000800007f */
[----:B-1----:R-:W-:Y:S05]  /*63f0*/  @!P0 BRA `(.L_x_133) ;  /* 0xfffffffc00f08947 */ /* 0x002fea000383ffff */
[----:B------:R-:W-:Y:S05]  /*6400*/  BRA `(.L_x_156) ;  /* 0xfffffff8001c7947 */ /* 0x000fea000383ffff */
.L_x_134:
[----:B0-----:R0:W1:Y:S02]  /*6410*/  SYNCS.PHASECHK.TRANS64.TRYWAIT P0, [R9+URZ], R4 ;  /* 0x00000004090075a7 */ /* 0x001064000800017f */
[----:B-1----:R-:W-:Y:S05]  /*6420*/  @!P0 NANOSLEEP.SYNCS 0x989680 ;  /* 0x009896800000895d */ /* 0x002fea0003900000 */
[----:B------:R-:W1:Y:S02]  /*6430*/  @!P0 SYNCS.PHASECHK.TRANS64 P0, [R9+URZ], R4 ;  /* 0x00000004090085a7 */ /* 0x000e64000800007f */
[----:B-1----:R-:W-:Y:S05]  /*6440*/  @!P0 BRA `(.L_x_134) ;  /* 0xfffffffc00f08947 */ /* 0x002fea000383ffff */
[----:B------:R-:W-:Y:S05]  /*6450*/  BRA `(.L_x_157) ;  /* 0xfffffff8002c7947 */ /* 0x000fea000383ffff */
.L_x_135:
[----:B-1----:R1:W2:Y:S02]  /*6460*/  SYNCS.PHASECHK.TRANS64.TRYWAIT P0, [R6+URZ], R5 ;  /* 0x00000005060075a7 */ /* 0x0022a4000800017f */
[----:B--2---:R-:W-:Y:S05]  /*6470*/  @!P0 NANOSLEEP.SYNCS 0x989680 ;  /* 0x009896800000895d */ /* 0x004fea0003900000 */
[----:B------:R-:W2:Y:S02]  /*6480*/  @!P0 SYNCS.PHASECHK.TRANS64 P0, [R6+URZ], R5 ;  /* 0x00000005060085a7 */ /* 0x000ea4000800007f */
[----:B--2---:R-:W-:Y:S05]  /*6490*/  @!P0 BRA `(.L_x_135) ;  /* 0xfffffffc00f08947 */ /* 0x004fea000383ffff */
[----:B------:R-:W-:Y:S05]  /*64a0*/  BRA `(.L_x_158) ;  /* 0xfffffff800347947 */ /* 0x000fea000383ffff */
.L_x_159:
[----:B------:R-:W-:-:S00]  /*64b0*/  BRA `(.L_x_159) ;  /* 0xfffffffc00fc7947 */ /* 0x000fc0000383ffff */
[----:B------:R-:W-:-:S00]  /*64c0*/  NOP ;  /* 0x0000000000007918 */ /* 0x000fc00000000000 */
        /* <DEDUP_REMOVED lines=11> */
.L_x_160:


//--------------------- .nv.global.init           --------------------------
	.section	.nv.global.init,"aw",@progbits
.nv.global.init:
	.type		$str$22,@object
	.size		$str$22,($str$23 - $str$22)
$str$22:
        /*0000*/ 	.byte	0x6b, 0x5f, 0x74, 0x69, 0x6c, 0x65, 0x5f, 0x63, 0x6f, 0x75, 0x6e, 0x74, 0x20, 0x3e, 0x3d, 0x20
        /*0010*/ 	.byte	0x31, 0x00
	.type		$str$23,@object
	.size		$str$23,(__unnamed_1 - $str$23)
$str$23:
        /*0012*/ 	.byte	0x2f, 0x74, 0x6d, 0x70, 0x2f, 0x63, 0x75, 0x74, 0x6c, 0x61, 0x73, 0x73, 0x5f, 0x73, 0x77, 0x65
        /*0022*/ 	.byte	0x65, 0x70, 0x5f, 0x73, 0x72, 0x63, 0x2f, 0x69, 0x6e, 0x63, 0x6c, 0x75, 0x64, 0x65, 0x2f, 0x63
        /*0032*/ 	.byte	0x75, 0x74, 0x6c, 0x61, 0x73, 0x73, 0x2f, 0x67, 0x65, 0x6d, 0x6d, 0x2f, 0x63, 0x6f, 0x6c, 0x6c
        /*0042*/ 	.byte	0x65, 0x63, 0x74, 0x69, 0x76, 0x65, 0x2f, 0x73, 0x6d, 0x39, 0x30, 0x5f, 0x6d, 0x6d, 0x61, 0x5f
        /*0052*/ 	.byte	0x74, 0x6d, 0x61, 0x5f, 0x67, 0x6d, 0x6d, 0x61, 0x5f, 0x73, 0x73, 0x5f, 0x77, 0x61, 0x72, 0x70
        /*0062*/ 	.byte	0x73, 0x70, 0x65, 0x63, 0x69, 0x61, 0x6c, 0x69, 0x7a, 0x65, 0x64, 0x2e, 0x68, 0x70, 0x70, 0x00
	.type		__unnamed_1,@object
	.size		__unnamed_1,(.L_0 - __unnamed_1)
__unnamed_1:
        /*0072*/ 	.byte	0x76, 0x6f, 0x69, 0x64, 0x20, 0x63, 0x75, 0x74, 0x6c, 0x61, 0x73, 0x73, 0x3a, 0x3a, 0x67, 0x65
        /* <DEDUP_REMOVED lines=175> */
        /*0b72*/ 	.byte	0x6e, 0x74, 0x69, 0x74, 0x79, 0x5d, 0x00
.L_0:


//--------------------- .nv.shared._ZN7cutlass13device_kernelINS_4gemm6kernel13GemmUniversalIN4cute5tupleIJiiiiEEENS1_10collective13CollectiveMmaINS1_34MainloopSm90TmaGmmaWarpSpecializedILi14ENS5_IJNS4_1CILi4EEENSA_ILi1EEESC_EEENS1_32KernelTmaWarpSpecializedPingpongEEENS5_IJNSA_ILi64EEESG_NSA_ILi32EEEEEEfNS5_IJlSC_lEEEfSJ_NS4_8TiledMMAINS4_8MMA_AtomIJNS4_4SM904GMMA29MMA_64x64x8_F32TF32TF32_SS_TNILNSN_7ScaleInE1ELSP_1EEEEEENS4_6LayoutINS5_IJSC_SC_SC_EEENS5_IJNSA_ILi0EEESU_SU_EEEEENS5_IJNS4_10UnderscoreESX_SX_EEEEENS4_13SM90_TMA_LOADENS4_14ComposedLayoutINS4_7SwizzleILi3ELi4ELi3EEENS4_18smem_ptr_flag_bitsILi32EEENSS_INS5_IJNSA_ILi8EEESH_EEENS5_IJSH_SC_EEEEEEEvNS4_8identityENS4_23SM90_TMA_LOAD_MULTICASTES1A_vS1B_EENS_8epilogue10collective6detail29Sm90TmaWarpSpecializedAdapterINS1F_15DefaultEpilogueIfSJ_SJ_NS1E_6thread17LinearCombinationIfLi1EffLNS1J_9ScaleType4KindE0ELNS_15FloatRoundStyleE2EfEENS1_15EpilogueDefaultEEEEEvvEEEEvNT_6ParamsE --------------------------
	.section	.nv.shared._ZN7cutlass13device_kernelINS_4gemm6kernel13GemmUniversalIN4cute5tupleIJiiiiEEENS1_10collective13CollectiveMmaINS1_34MainloopSm90TmaGmmaWarpSpecializedILi14ENS5_IJNS4_1CILi4EEENSA_ILi1EEESC_EEENS1_32KernelTmaWarpSpecializedPingpongEEENS5_IJNSA_ILi64EEESG_NSA_ILi32EEEEEEfNS5_IJlSC_lEEEfSJ_NS4_8TiledMMAINS4_8MMA_AtomIJNS4_4SM904GMMA29MMA_64x64x8_F32TF32TF32_SS_TNILNSN_7ScaleInE1ELSP_1EEEEEENS4_6LayoutINS5_IJSC_SC_SC_EEENS5_IJNSA_ILi0EEESU_SU_EEEEENS5_IJNS4_10UnderscoreESX_SX_EEEEENS4_13SM90_TMA_LOADENS4_14ComposedLayoutINS4_7SwizzleILi3ELi4ELi3EEENS4_18smem_ptr_flag_bitsILi32EEENSS_INS5_IJNSA_ILi8EEESH_EEENS5_IJSH_SC_EEEEEEEvNS4_8identityENS4_23SM90_TMA_LOAD_MULTICASTES1A_vS1B_EENS_8epilogue10collective6detail29Sm90TmaWarpSpecializedAdapterINS1F_15DefaultEpilogueIfSJ_SJ_NS1E_6thread17LinearCombinationIfLi1EffLNS1J_9ScaleType4KindE0ELNS_15FloatRoundStyleE2EfEENS1_15EpilogueDefaultEEEEEvvEEEEvNT_6ParamsE,"aw",@nobits
	.sectionflags	@""
	.align	16
	.zero		1024


//--------------------- .nv.shared.reserved.0     --------------------------
	.section	.nv.shared.reserved.0,"aw",@nobits
	.weak		__nv_reservedSMEM_offset_0_alias
	.size		__nv_reservedSMEM_offset_0_alias, 0, 0
	.other		__nv_reservedSMEM_offset_0_alias,@"STO_CUDA_RESERVED_SHARED STV_DEFAULT"
__nv_reservedSMEM_offset_0_alias:
	.zero		0


//--------------------- .nv.global                --------------------------
	.section	.nv.global,"aw",@nobits
.nv.global:
	.type		_ZN40_INTERNAL_80074c08_4_k_cu_4b8c4e8f_282474cute1_E,@object
	.size		_ZN40_INTERNAL_80074c08_4_k_cu_4b8c4e8f_282474cute1_E,(_ZN40_INTERNAL_80074c08_4_k_cu_4b8c4e8f_282474cuda3std3__45__cpo6cbeginE - _ZN40_INTERNAL_80074c08_4_k_cu_4b8c4e8f_282474cute1_E)
_ZN40_INTERNAL_80074c08_4_k_cu_4b8c4e8f_282474cute1_E:
	.zero		1
	.type		_ZN40_INTERNAL_80074c08_4_k_cu_4b8c4e8f_282474cuda3std3__45__cpo6cbeginE,@object
	.size		_ZN40_INTERNAL_80074c08_4_k_cu_4b8c4e8f_282474cuda3std3__45__cpo6cbeginE,(_ZN40_INTERNAL_80074c08_4_k_cu_4b8c4e8f_282474cuda3std3__48in_placeE - _ZN40_INTERNAL_80074c08_4_k_cu_4b8c4e8f_282474cuda3std3__45__cpo6cbeginE)
_ZN40_INTERNAL_80074c08_4_k_cu_4b8c4e8f_282474cuda3std3__45__cpo6cbeginE:
	.zero		1
	.type		_ZN40_INTERNAL_80074c08_4_k_cu_4b8c4e8f_282474cuda3std3__48in_placeE,@object
	.size		_ZN40_INTERNAL_80074c08_4_k_cu_4b8c4e8f_282474cuda3std3__48in_placeE,(_ZN40_INTERNAL_80074c08_4_k_cu_4b8c4e8f_282474cuda3std6ranges3__45__cpo9iter_moveE - _ZN40_INTERNAL_80074c08_4_k_cu_4b8c4e8f_282474cuda3std3__48in_placeE)
_ZN40_INTERNAL_80074c08_4_k_cu_4b8c4e8f_282474cuda3std3__48in_placeE:
	.zero		1
	.type		_ZN40_INTERNAL_80074c08_4_k_cu_4b8c4e8f_282474cuda3std6ranges3__45__cpo9iter_moveE,@object
	.size		_ZN40_INTERNAL_80074c08_4_k_cu_4b8c4e8f_282474cuda3std6ranges3__45__cpo9iter_moveE,(_ZN40_INTERNAL_80074c08_4_k_cu_4b8c4e8f_282474cuda3std3__45__cpo5beginE - _ZN40_INTERNAL_80074c08_4_k_cu_4b8c4e8f_282474cuda3std6ranges3__45__cpo9iter_moveE)
_ZN40_INTERNAL_80074c08_4_k_cu_4b8c4e8f_282474cuda3std6ranges3__45__cpo9iter_moveE:
	.zero		1
	.type		_ZN40_INTERNAL_80074c08_4_k_cu_4b8c4e8f_282474cuda3std3__45__cpo5beginE,@object
	.size		_ZN40_INTERNAL_80074c08_4_k_cu_4b8c4e8f_282474cuda3std3__45__cpo5beginE,(_ZN40_INTERNAL_80074c08_4_k_cu_4b8c4e8f_282474cuda3std3__442_GLOBAL__N__80074c08_4_k_cu_4b8c4e8f_282476ignoreE - _ZN40_INTERNAL_80074c08_4_k_cu_4b8c4e8f_282474cuda3std3__45__cpo5beginE)
_ZN40_INTERNAL_80074c08_4_k_cu_4b8c4e8f_282474cuda3std3__45__cpo5beginE:
	.zero		1
	.type		_ZN40_INTERNAL_80074c08_4_k_cu_4b8c4e8f_282474cuda3std3__442_GLOBAL__N__80074c08_4_k_cu_4b8c4e8f_282476ignoreE,@object
	.size		_ZN40_INTERNAL_80074c08_4_k_cu_4b8c4e8f_282474cuda3std3__442_GLOBAL__N__80074c08_4_k_cu_4b8c4e8f_282476ignoreE,(_ZN40_INTERNAL_80074c08_4_k_cu_4b8c4e8f_282474cute7productE - _ZN40_INTERNAL_80074c08_4_k_cu_4b8c4e8f_282474cuda3std3__442_GLOBAL__N__80074c08_4_k_cu_4b8c4e8f_282476ignoreE)
_ZN40_INTERNAL_80074c08_4_k_cu_4b8c4e8f_282474cuda3std3__442_GLOBAL__N__80074c08_4_k_cu_4b8c4e8f_282476ignoreE:
	.zero		1
	.type		_ZN40_INTERNAL_80074c08_4_k_cu_4b8c4e8f_282474cute7productE,@object
	.size		_ZN40_INTERNAL_80074c08_4_k_cu_4b8c4e8f_282474cute7productE,(_ZN40_INTERNAL_80074c08_4_k_cu_4b8c4e8f_282474cuda3std3__45__cpo3endE - _ZN40_INTERNAL_80074c08_4_k_cu_4b8c4e8f_282474cute7productE)
_ZN40_INTERNAL_80074c08_4_k_cu_4b8c4e8f_282474cute7productE:
	.zero		1
	.type		_ZN40_INTERNAL_80074c08_4_k_cu_4b8c4e8f_282474cuda3std3__45__cpo3endE,@object
	.size		_ZN40_INTERNAL_80074c08_4_k_cu_4b8c4e8f_282474cuda3std3__45__cpo3endE,(_ZN40_INTERNAL_80074c08_4_k_cu_4b8c4e8f_282474cuda3std3__419piecewise_constructE - _ZN40_INTERNAL_80074c08_4_k_cu_4b8c4e8f_282474cuda3std3__45__cpo3endE)
_ZN40_INTERNAL_80074c08_4_k_cu_4b8c4e8f_282474cuda3std3__45__cpo3endE:
	.zero		1
	.type		_ZN40_INTERNAL_80074c08_4_k_cu_4b8c4e8f_282474cuda3std3__419piecewise_constructE,@object
	.size		_ZN40_INTERNAL_80074c08_4_k_cu_4b8c4e8f_282474cuda3std3__419piecewise_constructE,(_ZN40_INTERNAL_80074c08_4_k_cu_4b8c4e8f_282474cuda3std3__45__cpo4cendE - _ZN40_INTERNAL_80074c08_4_k_cu_4b8c4e8f_282474cuda3std3__419piecewise_constructE)
_ZN40_INTERNAL_80074c08_4_k_cu_4b8c4e8f_282474cuda3std3__419piecewise_constructE:
	.zero		1
	.type		_ZN40_INTERNAL_80074c08_4_k_cu_4b8c4e8f_282474cuda3std3__45__cpo4cendE,@object
	.size		_ZN40_INTERNAL_80074c08_4_k_cu_4b8c4e8f_282474cuda3std3__45__cpo4cendE,(_ZN40_INTERNAL_80074c08_4_k_cu_4b8c4e8f_282474cuda3std6ranges3__45__cpo4swapE - _ZN40_INTERNAL_80074c08_4_k_cu_4b8c4e8f_282474cuda3std3__45__cpo4cendE)
_ZN40_INTERNAL_80074c08_4_k_cu_4b8c4e8f_282474cuda3std3__45__cpo4cendE:
	.zero		1
	.type		_ZN40_INTERNAL_80074c08_4_k_cu_4b8c4e8f_282474cuda3std6ranges3__45__cpo4swapE,@object
	.size		_ZN40_INTERNAL_80074c08_4_k_cu_4b8c4e8f_282474cuda3std6ranges3__45__cpo4swapE,(.L_8 - _ZN40_INTERNAL_80074c08_4_k_cu_4b8c4e8f_282474cuda3std6ranges3__45__cpo4swapE)
_ZN40_INTERNAL_80074c08_4_k_cu_4b8c4e8f_282474cuda3std6ranges3__45__cpo4swapE:
	.zero		1
.L_8:


//--------------------- .nv.constant0._ZN7cutlass13device_kernelINS_4gemm6kernel13GemmUniversalIN4cute5tupleIJiiiiEEENS1_10collective13CollectiveMmaINS1_34MainloopSm90TmaGmmaWarpSpecializedILi14ENS5_IJNS4_1CILi4EEENSA_ILi1EEESC_EEENS1_32KernelTmaWarpSpecializedPingpongEEENS5_IJNSA_ILi64EEESG_NSA_ILi32EEEEEEfNS5_IJlSC_lEEEfSJ_NS4_8TiledMMAINS4_8MMA_AtomIJNS4_4SM904GMMA29MMA_64x64x8_F32TF32TF32_SS_TNILNSN_7ScaleInE1ELSP_1EEEEEENS4_6LayoutINS5_IJSC_SC_SC_EEENS5_IJNSA_ILi0EEESU_SU_EEEEENS5_IJNS4_10UnderscoreESX_SX_EEEEENS4_13SM90_TMA_LOADENS4_14ComposedLayoutINS4_7SwizzleILi3ELi4ELi3EEENS4_18smem_ptr_flag_bitsILi32EEENSS_INS5_IJNSA_ILi8EEESH_EEENS5_IJSH_SC_EEEEEEEvNS4_8identityENS4_23SM90_TMA_LOAD_MULTICASTES1A_vS1B_EENS_8epilogue10collective6detail29Sm90TmaWarpSpecializedAdapterINS1F_15DefaultEpilogueIfSJ_SJ_NS1E_6thread17LinearCombinationIfLi1EffLNS1J_9ScaleType4KindE0ELNS_15FloatRoundStyleE2EfEENS1_15EpilogueDefaultEEEEEvvEEEEvNT_6ParamsE --------------------------
	.section	.nv.constant0._ZN7cutlass13device_kernelINS_4gemm6kernel13GemmUniversalIN4cute5tupleIJiiiiEEENS1_10collective13CollectiveMmaINS1_34MainloopSm90TmaGmmaWarpSpecializedILi14ENS5_IJNS4_1CILi4EEENSA_ILi1EEESC_EEENS1_32KernelTmaWarpSpecializedPingpongEEENS5_IJNSA_ILi64EEESG_NSA_ILi32EEEEEEfNS5_IJlSC_lEEEfSJ_NS4_8TiledMMAINS4_8MMA_AtomIJNS4_4SM904GMMA29MMA_64x64x8_F32TF32TF32_SS_TNILNSN_7ScaleInE1ELSP_1EEEEEENS4_6LayoutINS5_IJSC_SC_SC_EEENS5_IJNSA_ILi0EEESU_SU_EEEEENS5_IJNS4_10UnderscoreESX_SX_EEEEENS4_13SM90_TMA_LOADENS4_14ComposedLayoutINS4_7SwizzleILi3ELi4ELi3EEENS4_18smem_ptr_flag_bitsILi32EEENSS_INS5_IJNSA_ILi8EEESH_EEENS5_IJSH_SC_EEEEEEEvNS4_8identityENS4_23SM90_TMA_LOAD_MULTICASTES1A_vS1B_EENS_8epilogue10collective6detail29Sm90TmaWarpSpecializedAdapterINS1F_15DefaultEpilogueIfSJ_SJ_NS1E_6thread17LinearCombinationIfLi1EffLNS1J_9ScaleType4KindE0ELNS_15FloatRoundStyleE2EfEENS1_15EpilogueDefaultEEEEEvvEEEEvNT_6ParamsE,"a",@progbits
	.sectionflags	@""
	.align	4
.nv.constant0._ZN7cutlass13device_kernelINS_4gemm6kernel13GemmUniversalIN4cute5tupleIJiiiiEEENS1_10collective13CollectiveMmaINS1_34MainloopSm90TmaGmmaWarpSpecializedILi14ENS5_IJNS4_1CILi4EEENSA_ILi1EEESC_EEENS1_32KernelTmaWarpSpecializedPingpongEEENS5_IJNSA_ILi64EEESG_NSA_ILi32EEEEEEfNS5_IJlSC_lEEEfSJ_NS4_8TiledMMAINS4_8MMA_AtomIJNS4_4SM904GMMA29MMA_64x64x8_F32TF32TF32_SS_TNILNSN_7ScaleInE1ELSP_1EEEEEENS4_6LayoutINS5_IJSC_SC_SC_EEENS5_IJNSA_ILi0EEESU_SU_EEEEENS5_IJNS4_10UnderscoreESX_SX_EEEEENS4_13SM90_TMA_LOADENS4_14ComposedLayoutINS4_7SwizzleILi3ELi4ELi3EEENS4_18smem_ptr_flag_bitsILi32EEENSS_INS5_IJNSA_ILi8EEESH_EEENS5_IJSH_SC_EEEEEEEvNS4_8identityENS4_23SM90_TMA_LOAD_MULTICASTES1A_vS1B_EENS_8epilogue10collective6detail29Sm90TmaWarpSpecializedAdapterINS1F_15DefaultEpilogueIfSJ_SJ_NS1E_6thread17LinearCombinationIfLi1EffLNS1J_9ScaleType4KindE0ELNS_15FloatRoundStyleE2EfEENS1_15EpilogueDefaultEEEEEvvEEEEvNT_6ParamsE:
	.zero		1664


//--------------------- SYMBOLS --------------------------

	.type		.nv.reservedSmem.offset0,@object
	.size		.nv.reservedSmem.offset0,0x4
	.type		__assertfail,@function
